def matmul_kernel(
    a_ptr,
    b_ptr,
    c_ptr,
    M,
    N,
    K,
    stride_am,
    stride_ak,
    stride_bk,
    stride_bn,
    stride_cm,
    stride_cn,
    BLOCK_M: tl.constexpr,
    BLOCK_N: tl.constexpr,
    BLOCK_K: tl.constexpr,
    GROUP_M: tl.constexpr,
):
    pid = tl.program_id(axis=0)
    num_pid_m = tl.cdiv(M, BLOCK_M)
    num_pid_n = tl.cdiv(N, BLOCK_N)
    num_pid_in_group = GROUP_M * num_pid_n
    group_id = pid // num_pid_in_group
    first_pid_m = group_id * GROUP_M
    group_size_m = min(num_pid_m - first_pid_m, GROUP_M)
    pid_m = first_pid_m + ((pid % num_pid_in_group) % group_size_m)
    pid_n = (pid % num_pid_in_group) // group_size_m

    offs_am = (pid_m * BLOCK_M + tl.arange(0, BLOCK_M)) % M
    offs_bn = (pid_n * BLOCK_N + tl.arange(0, BLOCK_N)) % N
    offs_k = tl.arange(0, BLOCK_K)
    a_ptrs = a_ptr + offs_am[:, None] * stride_am + offs_k[None, :] * stride_ak
    b_ptrs = b_ptr + offs_k[:, None] * stride_bk + offs_bn[None, :] * stride_bn

    acc = tl.zeros((BLOCK_M, BLOCK_N), dtype=tl.float32)
    for kk in range(0, tl.cdiv(K, BLOCK_K)):
        a = tl.load(a_ptrs, mask=offs_k[None, :] < K - kk * BLOCK_K, other=0.0)
        b = tl.load(b_ptrs, mask=offs_k[:, None] < K - kk * BLOCK_K, other=0.0)
        acc = tl.dot(a, b, acc)
        a_ptrs += BLOCK_K * stride_ak
        b_ptrs += BLOCK_K * stride_bk

    c = acc.to(c_ptr.dtype.element_ty)
    offs_cm = pid_m * BLOCK_M + tl.arange(0, BLOCK_M)
    offs_cn = pid_n * BLOCK_N + tl.arange(0, BLOCK_N)
    c_ptrs = c_ptr + offs_cm[:, None] * stride_cm + offs_cn[None, :] * stride_cn
    mask = (offs_cm[:, None] < M) & (offs_cn[None, :] < N)
    tl.store(c_ptrs, c, mask=mask)

# config = {"BLOCK_K": 32, "BLOCK_M": 128, "BLOCK_N": 256, "GROUP_M": 4, "arch": "sm_90", "dtype": "fp16", "num_ctas": 1, "num_stages": 3, "num_warps": 4}
# arch = sm_90


// ===== COMPILED SASS (sm_90a) =====

	.target	sm_90a

	.elftype	@"ET_EXEC"


//--------------------- .note.nv.tkinfo           --------------------------
	.section	.note.nv.tkinfo,"",@"SHT_NOTE"
	.sectionflags	@"SHF_NOTE_NV_TKINFO"
	.tkinfo
        /*0018*/ 	.word	0x00000002
        /*0030*/ 	.string	""
        /*0030*/ 	.string	"ptxas"
        /*0030*/ 	.string	"Cuda compilation tools, release 13.0, V13.0.88"
        /*0030*/ 	.string	"Build cuda_13.0.r13.0/compiler.36424714_0"
        /*0030*/ 	.string	"-v  -suppress-debug-info  -lineinfo  -arch sm_90a "



//--------------------- .note.nv.cuinfo           --------------------------
	.section	.note.nv.cuinfo,"",@"SHT_NOTE"
	.sectionflags	@"SHF_NOTE_NV_CUINFO"
        /*0018*/ 	.short	0x0002
        /*001a*/ 	.short	0x005a
        /*001c*/ 	.short	0x0082
	.zero		2


//--------------------- .nv.info                  --------------------------
	.section	.nv.info,"",@"SHT_CUDA_INFO"
	.align	4


	//----- nvinfo : EIATTR_REGCOUNT
	.align		4
        /*0000*/ 	.byte	0x04, 0x2f
        /*0002*/ 	.short	(.L_1 - .L_0)
	.align		4
.L_0:
        /*0004*/ 	.word	index@(matmul_kernel)
        /*0008*/ 	.word	0x000000ff


	//----- nvinfo : EIATTR_FRAME_SIZE
	.align		4
.L_1:
        /*000c*/ 	.byte	0x04, 0x11
        /*000e*/ 	.short	(.L_3 - .L_2)
	.align		4
.L_2:
        /*0010*/ 	.word	index@(matmul_kernel)
        /*0014*/ 	.word	0x00000610


	//----- nvinfo : EIATTR_MIN_STACK_SIZE
	.align		4
.L_3:
        /*0018*/ 	.byte	0x04, 0x12
        /*001a*/ 	.short	(.L_5 - .L_4)
	.align		4
.L_4:
        /*001c*/ 	.word	index@(matmul_kernel)
        /*0020*/ 	.word	0x00000610
.L_5:


//--------------------- .nv.compat                --------------------------
	.section	.nv.compat,"",@"SHT_CUDA_COMPAT_INFO"
	.align	4
        /*0000*/ 	.byte	0x02, 0x09, 0x01, 0x00, 0x02, 0x02, 0x04, 0x00, 0x02, 0x05, 0x05, 0x00, 0x03, 0x07, 0x01, 0x01
        /*0010*/ 	.byte	0x02, 0x03, 0x00, 0x00, 0x02, 0x06, 0x01, 0x00, 0x04, 0x0b, 0x08, 0x00, 0x00, 0x00, 0x00, 0x00
        /*0020*/ 	.byte	0x00, 0x00, 0x00, 0x00


//--------------------- .nv.info.matmul_kernel    --------------------------
	.section	.nv.info.matmul_kernel,"",@"SHT_CUDA_INFO"
	.sectionflags	@""
	.align	4


	//----- nvinfo : EIATTR_CUDA_API_VERSION
	.align		4
        /*0000*/ 	.byte	0x04, 0x37
        /*0002*/ 	.short	(.L_7 - .L_6)
.L_6:
        /*0004*/ 	.word	0x00000082


	//----- nvinfo : EIATTR_KPARAM_INFO
	.align		4
.L_7:
        /*0008*/ 	.byte	0x04, 0x17
        /*000a*/ 	.short	(.L_9 - .L_8)
.L_8:
        /*000c*/ 	.word	0x00000000
        /*0010*/ 	.short	0x000d
        /*0012*/ 	.short	0x0048
        /*0014*/ 	.byte	0x00, 0xf4, 0x21, 0x00


	//----- nvinfo : EIATTR_KPARAM_INFO
	.align		4
.L_9:
        /*0018*/ 	.byte	0x04, 0x17
        /*001a*/ 	.short	(.L_11 - .L_10)
.L_10:
        /*001c*/ 	.word	0x00000000
        /*0020*/ 	.short	0x000c
        /*0022*/ 	.short	0x0040
        /*0024*/ 	.byte	0x00, 0xf4, 0x21, 0x00


	//----- nvinfo : EIATTR_KPARAM_INFO
	.align		4
.L_11:
        /*0028*/ 	.byte	0x04, 0x17
        /*002a*/ 	.short	(.L_13 - .L_12)
.L_12:
        /*002c*/ 	.word	0x00000000
        /*0030*/ 	.short	0x000b
        /*0032*/ 	.short	0x0038
        /*0034*/ 	.byte	0x00, 0xf0, 0x11, 0x00


	//----- nvinfo : EIATTR_KPARAM_INFO
	.align		4
.L_13:
        /*0038*/ 	.byte	0x04, 0x17
        /*003a*/ 	.short	(.L_15 - .L_14)
.L_14:
        /*003c*/ 	.word	0x00000000
        /*0040*/ 	.short	0x000a
        /*0042*/ 	.short	0x0034
        /*0044*/ 	.byte	0x00, 0xf0, 0x11, 0x00


	//----- nvinfo : EIATTR_KPARAM_INFO
	.align		4
.L_15:
        /*0048*/ 	.byte	0x04, 0x17
        /*004a*/ 	.short	(.L_17 - .L_16)
.L_16:
        /*004c*/ 	.word	0x00000000
        /*0050*/ 	.short	0x0009
        /*0052*/ 	.short	0x0030
        /*0054*/ 	.byte	0x00, 0xf0, 0x11, 0x00


	//----- nvinfo : EIATTR_KPARAM_INFO
	.align		4
.L_17:
        /*0058*/ 	.byte	0x04, 0x17
        /*005a*/ 	.short	(.L_19 - .L_18)
.L_18:
        /*005c*/ 	.word	0x00000000
        /*0060*/ 	.short	0x0008
        /*0062*/ 	.short	0x002c
        /*0064*/ 	.byte	0x00, 0xf0, 0x11, 0x00


	//----- nvinfo : EIATTR_KPARAM_INFO
	.align		4
.L_19:
        /*0068*/ 	.byte	0x04, 0x17
        /*006a*/ 	.short	(.L_21 - .L_20)
.L_20:
        /*006c*/ 	.word	0x00000000
        /*0070*/ 	.short	0x0007
        /*0072*/ 	.short	0x0028
        /*0074*/ 	.byte	0x00, 0xf0, 0x11, 0x00


	//----- nvinfo : EIATTR_KPARAM_INFO
	.align		4
.L_21:
        /*0078*/ 	.byte	0x04, 0x17
        /*007a*/ 	.short	(.L_23 - .L_22)
.L_22:
        /*007c*/ 	.word	0x00000000
        /*0080*/ 	.short	0x0006
        /*0082*/ 	.short	0x0024
        /*0084*/ 	.byte	0x00, 0xf0, 0x11, 0x00


	//----- nvinfo : EIATTR_KPARAM_INFO
	.align		4
.L_23:
        /*0088*/ 	.byte	0x04, 0x17
        /*008a*/ 	.short	(.L_25 - .L_24)
.L_24:
        /*008c*/ 	.word	0x00000000
        /*0090*/ 	.short	0x0005
        /*0092*/ 	.short	0x0020
        /*0094*/ 	.byte	0x00, 0xf0, 0x11, 0x00


	//----- nvinfo : EIATTR_KPARAM_INFO
	.align		4
.L_25:
        /*0098*/ 	.byte	0x04, 0x17
        /*009a*/ 	.short	(.L_27 - .L_26)
.L_26:
        /*009c*/ 	.word	0x00000000
        /*00a0*/ 	.short	0x0004
        /*00a2*/ 	.short	0x001c
        /*00a4*/ 	.byte	0x00, 0xf0, 0x11, 0x00


	//----- nvinfo : EIATTR_KPARAM_INFO
	.align		4
.L_27:
        /*00a8*/ 	.byte	0x04, 0x17
        /*00aa*/ 	.short	(.L_29 - .L_28)
.L_28:
        /*00ac*/ 	.word	0x00000000
        /*00b0*/ 	.short	0x0003
        /*00b2*/ 	.short	0x0018
        /*00b4*/ 	.byte	0x00, 0xf0, 0x11, 0x00


	//----- nvinfo : EIATTR_KPARAM_INFO
	.align		4
.L_29:
        /*00b8*/ 	.byte	0x04, 0x17
        /*00ba*/ 	.short	(.L_31 - .L_30)
.L_30:
        /*00bc*/ 	.word	0x00000000
        /*00c0*/ 	.short	0x0002
        /*00c2*/ 	.short	0x0010
        /*00c4*/ 	.byte	0x00, 0xf4, 0x21, 0x00


	//----- nvinfo : EIATTR_KPARAM_INFO
	.align		4
.L_31:
        /*00c8*/ 	.byte	0x04, 0x17
        /*00ca*/ 	.short	(.L_33 - .L_32)
.L_32:
        /*00cc*/ 	.word	0x00000000
        /*00d0*/ 	.short	0x0001
        /*00d2*/ 	.short	0x0008
        /*00d4*/ 	.byte	0x00, 0xf4, 0x21, 0x00


	//----- nvinfo : EIATTR_KPARAM_INFO
	.align		4
.L_33:
        /*00d8*/ 	.byte	0x04, 0x17
        /*00da*/ 	.short	(.L_35 - .L_34)
.L_34:
        /*00dc*/ 	.word	0x00000000
        /*00e0*/ 	.short	0x0000
        /*00e2*/ 	.short	0x0000
        /*00e4*/ 	.byte	0x00, 0xf4, 0x21, 0x00


	//----- nvinfo : EIATTR_SPARSE_MMA_MASK
	.align		4
.L_35:
        /*00e8*/ 	.byte	0x03, 0x50
        /*00ea*/ 	.short	0x0000


	//----- nvinfo : EIATTR_MAXREG_COUNT
	.align		4
        /*00ec*/ 	.byte	0x03, 0x1b
        /*00ee*/ 	.short	0x00ff


	//----- nvinfo : EIATTR_NUM_BARRIERS
	.align		4
        /*00f0*/ 	.byte	0x02, 0x4c
        /*00f2*/ 	.byte	0x01
	.zero		1


	//----- nvinfo : EIATTR_ANNOTATIONS
	.align		4
        /*00f4*/ 	.byte	0x04, 0x55
        /*00f6*/ 	.short	(.L_37 - .L_36)


	//   ....[0]....
.L_36:
        /*00f8*/ 	.word	0x00000001
        /*00fc*/ 	.byte	0x30, 0x09, 0x00, 0x00, 0x01, 0x00, 0x00, 0x00, 0xc0, 0x43, 0x00, 0x00, 0x01, 0x00, 0x00, 0x00
        /* <DEDUP_REMOVED lines=404> */
        /*1a4c*/ 	.byte	0xe0, 0xbd, 0x00, 0x00, 0x01, 0x00, 0x00, 0x00, 0x90, 0xc5, 0x00, 0x00


	//----- nvinfo : EIATTR_MERCURY_ISA_VERSION
	.align		4
.L_37:
        /*1a58*/ 	.byte	0x03, 0x5f
        /*1a5a*/ 	.short	0x0101


	//----- nvinfo : EIATTR_EXIT_INSTR_OFFSETS
	.align		4
        /*1a5c*/ 	.byte	0x04, 0x1c
        /*1a5e*/ 	.short	(.L_39 - .L_38)


	//   ....[0]....
.L_38:
        /*1a60*/ 	.word	0x00015690


	//   ....[1]....
        /*1a64*/ 	.word	0x000156c0


	//----- nvinfo : EIATTR_REQNTID
	.align		4
.L_39:
        /*1a68*/ 	.byte	0x04, 0x10
        /*1a6a*/ 	.short	(.L_41 - .L_40)
.L_40:
        /*1a6c*/ 	.word	0x00000080
        /*1a70*/ 	.word	0x00000001
        /*1a74*/ 	.word	0x00000001


	//----- nvinfo : EIATTR_CBANK_PARAM_SIZE
	.align		4
.L_41:
        /*1a78*/ 	.byte	0x03, 0x19
        /*1a7a*/ 	.short	0x0050


	//----- nvinfo : EIATTR_PARAM_CBANK
	.align		4
        /*1a7c*/ 	.byte	0x04, 0x0a
        /*1a7e*/ 	.short	(.L_43 - .L_42)
	.align		4
.L_42:
        /*1a80*/ 	.word	index@(.nv.constant0.matmul_kernel)
        /*1a84*/ 	.short	0x0210
        /*1a86*/ 	.short	0x0050


	//----- nvinfo : EIATTR_SW_WAR
	.align		4
.L_43:
        /*1a88*/ 	.byte	0x04, 0x36
        /*1a8a*/ 	.short	(.L_45 - .L_44)
.L_44:
        /*1a8c*/ 	.word	0x00000008
.L_45:


//--------------------- .nv.callgraph             --------------------------
	.section	.nv.callgraph,"",@"SHT_CUDA_CALLGRAPH"
	.align	4
	.sectionentsize	8
	.align		4
        /*0000*/ 	.word	0x00000000
	.align		4
        /*0004*/ 	.word	0xffffffff
	.align		4
        /*0008*/ 	.word	0x00000000
	.align		4
        /*000c*/ 	.word	0xfffffffe
	.align		4
        /*0010*/ 	.word	0x00000000
	.align		4
        /*0014*/ 	.word	0xfffffffd
	.align		4
        /*0018*/ 	.word	0x00000000
	.align		4
        /*001c*/ 	.word	0xfffffffc


//--------------------- .text.matmul_kernel       --------------------------
	.section	.text.matmul_kernel,"ax",@progbits
	.align	128
        .global         matmul_kernel
        .type           matmul_kernel,@function
        .size           matmul_kernel,(.L_x_3 - matmul_kernel)
        .other          matmul_kernel,@"STO_CUDA_ENTRY STV_DEFAULT"
matmul_kernel:
.text.matmul_kernel:
[----:B------:R-:W0:Y:S08]  /*0000*/  LDC R1, c[0x0][0x28] ;  /* 0x00000a00ff017b82 */ /* 0x000e300000000800 */
[----:B------:R-:W1:Y:S01]  /*0010*/  LDC.64 R152, c[0x0][0x228] ;  /* 0x00008a00ff987b82 */ /* 0x000e620000000a00 */
[----:B------:R-:W2:Y:S01]  /*0020*/  S2R R5, SR_CTAID.X ;  /* 0x0000000000057919 */ /* 0x000ea20000002500 */
[----:B0-----:R-:W-:Y:S01]  /*0030*/  VIADD R1, R1, 0xfffff9f0 ;  /* 0xfffff9f001017836 */ /* 0x001fe20000000000 */
[----:B------:R-:W-:Y:S01]  /*0040*/  UMOV UR4, 0x400 ;  /* 0x0000040000047882 */ /* 0x000fe20000000000 */
[----:B------:R-:W-:Y:S01]  /*0050*/  ULDC.64 UR14, c[0x0][0x208] ;  /* 0x00008200000e7ab9 */ /* 0x000fe20000000a00 */
[----:B------:R-:W-:-:S02]  /*0060*/  CS2R R24, SRZ ;  /* 0x0000000000187805 */ /* 0x000fc4000001ff00 */
[----:B------:R-:W-:Y:S02]  /*0070*/  CS2R R26, SRZ ;  /* 0x00000000001a7805 */ /* 0x000fe4000001ff00 */
[----:B------:R-:W-:Y:S01]  /*0080*/  CS2R R28, SRZ ;  /* 0x00000000001c7805 */ /* 0x000fe2000001ff00 */
[----:B------:R-:W0:Y:S01]  /*0090*/  LDC R196, c[0x0][0x230] ;  /* 0x00008c00ffc47b82 */ /* 0x000e220000000800 */
[----:B------:R-:W-:Y:S02]  /*00a0*/  CS2R R30, SRZ ;  /* 0x00000000001e7805 */ /* 0x000fe4000001ff00 */
[----:B------:R-:W-:Y:S02]  /*00b0*/  CS2R R32, SRZ ;  /* 0x0000000000207805 */ /* 0x000fe4000001ff00 */
[----:B------:R-:W-:Y:S02]  /*00c0*/  CS2R R34, SRZ ;  /* 0x0000000000227805 */ /* 0x000fe4000001ff00 */
[----:B------:R-:W-:-:S02]  /*00d0*/  CS2R R36, SRZ ;  /* 0x0000000000247805 */ /* 0x000fc4000001ff00 */
[----:B------:R-:W-:Y:S02]  /*00e0*/  CS2R R38, SRZ ;  /* 0x0000000000267805 */ /* 0x000fe4000001ff00 */
[----:B------:R-:W-:Y:S02]  /*00f0*/  CS2R R40, SRZ ;  /* 0x0000000000287805 */ /* 0x000fe4000001ff00 */
[----:B------:R-:W-:Y:S01]  /*0100*/  CS2R R42, SRZ ;  /* 0x00000000002a7805 */ /* 0x000fe2000001ff00 */
[----:B------:R-:W3:Y:S01]  /*0110*/  S2UR UR12, SR_CgaCtaId ;  /* 0x00000000000c79c3 */ /* 0x000ee20000008800 */
[----:B------:R-:W-:Y:S02]  /*0120*/  CS2R R44, SRZ ;  /* 0x00000000002c7805 */ /* 0x000fe4000001ff00 */
[----:B------:R-:W-:Y:S02]  /*0130*/  CS2R R46, SRZ ;  /* 0x00000000002e7805 */ /* 0x000fe4000001ff00 */
[----:B------:R-:W-:-:S02]  /*0140*/  CS2R R48, SRZ ;  /* 0x0000000000307805 */ /* 0x000fc4000001ff00 */
[----:B------:R-:W-:Y:S02]  /*0150*/  CS2R R50, SRZ ;  /* 0x0000000000327805 */ /* 0x000fe4000001ff00 */
[----:B------:R-:W-:Y:S02]  /*0160*/  CS2R R52, SRZ ;  /* 0x0000000000347805 */ /* 0x000fe4000001ff00 */
[----:B------:R-:W-:Y:S02]  /*0170*/  CS2R R54, SRZ ;  /* 0x0000000000367805 */ /* 0x000fe4000001ff00 */
[----:B------:R-:W-:Y:S01]  /*0180*/  CS2R R56, SRZ ;  /* 0x0000000000387805 */ /* 0x000fe2000001ff00 */
[----:B-1----:R-:W-:Y:S01]  /*0190*/  VIADD R0, R153, 0xff ;  /* 0x000000ff99007836 */ /* 0x002fe20000000000 */
[----:B------:R-:W-:Y:S02]  /*01a0*/  CS2R R58, SRZ ;  /* 0x00000000003a7805 */ /* 0x000fe4000001ff00 */
[----:B------:R-:W-:-:S02]  /*01b0*/  CS2R R60, SRZ ;  /* 0x00000000003c7805 */ /* 0x000fc4000001ff00 */
[----:B------:R-:W-:Y:S02]  /*01c0*/  CS2R R62, SRZ ;  /* 0x00000000003e7805 */ /* 0x000fe4000001ff00 */
[----:B------:R-:W-:Y:S02]  /*01d0*/  CS2R R64, SRZ ;  /* 0x0000000000407805 */ /* 0x000fe4000001ff00 */
[----:B------:R-:W-:Y:S02]  /*01e0*/  SHF.R.S32.HI R3, RZ, 0x1f, R0 ;  /* 0x0000001fff037819 */ /* 0x000fe40000011400 */
[----:B------:R-:W-:Y:S02]  /*01f0*/  CS2R R66, SRZ ;  /* 0x0000000000427805 */ /* 0x000fe4000001ff00 */
[----:B------:R-:W-:Y:S01]  /*0200*/  CS2R R68, SRZ ;  /* 0x0000000000447805 */ /* 0x000fe2000001ff00 */
[----:B0-----:R-:W-:Y:S01]  /*0210*/  VIADD R196, R196, 0x1f ;  /* 0x0000001fc4c47836 */ /* 0x001fe20000000000 */
[----:B------:R-:W-:-:S02]  /*0220*/  LEA.HI R3, R3, R0, RZ, 0x8 ;  /* 0x0000000003037211 */ /* 0x000fc400078f40ff */
[----:B------:R-:W-:Y:S02]  /*0230*/  CS2R R70, SRZ ;  /* 0x0000000000467805 */ /* 0x000fe4000001ff00 */
[----:B--2---:R-:W-:Y:S02]  /*0240*/  IABS R8, R5 ;  /* 0x0000000500087213 */ /* 0x004fe40000000000 */
[----:B------:R-:W-:Y:S02]  /*0250*/  CS2R R72, SRZ ;  /* 0x0000000000487805 */ /* 0x000fe4000001ff00 */
[----:B------:R-:W-:Y:S02]  /*0260*/  SHF.R.S32.HI R3, RZ, 0x8, R3 ;  /* 0x00000008ff037819 */ /* 0x000fe40000011403 */
[----:B------:R-:W-:Y:S02]  /*0270*/  CS2R R74, SRZ ;  /* 0x00000000004a7805 */ /* 0x000fe4000001ff00 */
[----:B------:R-:W-:Y:S01]  /*0280*/  CS2R R76, SRZ ;  /* 0x00000000004c7805 */ /* 0x000fe2000001ff00 */
[----:B---3--:R-:W-:Y:S01]  /*0290*/  ULEA UR12, UR12, UR4, 0x18 ;  /* 0x000000040c0c7291 */ /* 0x008fe2000f8ec03f */
[----:B------:R-:W-:Y:S01]  /*02a0*/  CS2R R78, SRZ ;  /* 0x00000000004e7805 */ /* 0x000fe2000001ff00 */
[----:B------:R-:W-:Y:S01]  /*02b0*/  IMAD.SHL.U32 R4, R3, 0x4, RZ ;  /* 0x0000000403047824 */ /* 0x000fe200078e00ff */
[----:B------:R-:W-:-:S02]  /*02c0*/  CS2R R80, SRZ ;  /* 0x0000000000507805 */ /* 0x000fc4000001ff00 */
[----:B------:R-:W-:Y:S02]  /*02d0*/  CS2R R82, SRZ ;  /* 0x0000000000527805 */ /* 0x000fe4000001ff00 */
[----:B------:R-:W-:Y:S02]  /*02e0*/  CS2R R84, SRZ ;  /* 0x0000000000547805 */ /* 0x000fe4000001ff00 */
[----:B------:R-:W-:Y:S02]  /*02f0*/  CS2R R86, SRZ ;  /* 0x0000000000567805 */ /* 0x000fe4000001ff00 */
[-C--:B------:R-:W-:Y:S02]  /*0300*/  IABS R7, R4.reuse ;  /* 0x0000000400077213 */ /* 0x080fe40000000000 */
[----:B------:R-:W-:Y:S02]  /*0310*/  CS2R R88, SRZ ;  /* 0x0000000000587805 */ /* 0x000fe4000001ff00 */
[----:B------:R-:W-:-:S02]  /*0320*/  IABS R10, R4 ;  /* 0x00000004000a7213 */ /* 0x000fc40000000000 */
[----:B------:R-:W-:Y:S01]  /*0330*/  CS2R R90, SRZ ;  /* 0x00000000005a7805 */ /* 0x000fe2000001ff00 */
[----:B------:R-:W0:Y:S01]  /*0340*/  I2F.RP R0, R7 ;  /* 0x0000000700007306 */ /* 0x000e220000209400 */
[----:B------:R-:W-:Y:S02]  /*0350*/  CS2R R92, SRZ ;  /* 0x00000000005c7805 */ /* 0x000fe4000001ff00 */
[----:B------:R-:W-:Y:S02]  /*0360*/  CS2R R94, SRZ ;  /* 0x00000000005e7805 */ /* 0x000fe4000001ff00 */
[----:B------:R-:W-:Y:S02]  /*0370*/  CS2R R96, SRZ ;  /* 0x0000000000607805 */ /* 0x000fe4000001ff00 */
[----:B------:R-:W-:Y:S02]  /*0380*/  CS2R R98, SRZ ;  /* 0x0000000000627805 */ /* 0x000fe4000001ff00 */
[----:B------:R-:W-:-:S02]  /*0390*/  CS2R R100, SRZ ;  /* 0x0000000000647805 */ /* 0x000fc4000001ff00 */
[----:B------:R-:W-:Y:S02]  /*03a0*/  CS2R R102, SRZ ;  /* 0x0000000000667805 */ /* 0x000fe4000001ff00 */
[----:B------:R-:W-:Y:S02]  /*03b0*/  CS2R R104, SRZ ;  /* 0x0000000000687805 */ /* 0x000fe4000001ff00 */
[----:B------:R-:W-:Y:S02]  /*03c0*/  CS2R R106, SRZ ;  /* 0x00000000006a7805 */ /* 0x000fe4000001ff00 */
[----:B------:R-:W-:Y:S02]  /*03d0*/  CS2R R108, SRZ ;  /* 0x00000000006c7805 */ /* 0x000fe4000001ff00 */
[----:B------:R-:W-:Y:S02]  /*03e0*/  CS2R R110, SRZ ;  /* 0x00000000006e7805 */ /* 0x000fe4000001ff00 */
[----:B------:R-:W-:-:S02]  /*03f0*/  CS2R R112, SRZ ;  /* 0x0000000000707805 */ /* 0x000fc4000001ff00 */
[----:B------:R-:W-:Y:S02]  /*0400*/  CS2R R114, SRZ ;  /* 0x0000000000727805 */ /* 0x000fe4000001ff00 */
[----:B------:R-:W-:Y:S02]  /*0410*/  CS2R R116, SRZ ;  /* 0x0000000000747805 */ /* 0x000fe4000001ff00 */
[----:B------:R-:W-:Y:S01]  /*0420*/  CS2R R118, SRZ ;  /* 0x0000000000767805 */ /* 0x000fe2000001ff00 */
[----:B0-----:R-:W0:Y:S01]  /*0430*/  MUFU.RCP R0, R0 ;  /* 0x0000000000007308 */ /* 0x001e220000001000 */
        /* <DEDUP_REMOVED lines=15> */
[----:B------:R-:W-:Y:S01]  /*0530*/  CS2R R150, SRZ ;  /* 0x0000000000967805 */ /* 0x000fe2000001ff00 */
[----:B0-----:R-:W-:Y:S02]  /*0540*/  VIADD R2, R0, 0xffffffe ;  /* 0x0ffffffe00027836 */ /* 0x001fe40000000000 */
[----:B------:R-:W-:Y:S02]  /*0550*/  IMAD.MOV R0, RZ, RZ, -R10 ;  /* 0x000000ffff007224 */ /* 0x000fe400078e0a0a */
[----:B------:R0:W1:Y:S02]  /*0560*/  F2I.FTZ.U32.TRUNC.NTZ R3, R2 ;  /* 0x0000000200037305 */ /* 0x000064000021f000 */
[----:B0-----:R-:W-:Y:S02]  /*0570*/  IMAD.MOV.U32 R2, RZ, RZ, RZ ;  /* 0x000000ffff027224 */ /* 0x001fe400078e00ff */
[----:B-1----:R-:W-:-:S04]  /*0580*/  IMAD.MOV R6, RZ, RZ, -R3 ;  /* 0x000000ffff067224 */ /* 0x002fc800078e0a03 */
[----:B------:R-:W-:Y:S02]  /*0590*/  IMAD R9, R6, R7, RZ ;  /* 0x0000000706097224 */ /* 0x000fe400078e02ff */
[----:B------:R-:W-:Y:S02]  /*05a0*/  IMAD.MOV.U32 R6, RZ, RZ, R8 ;  /* 0x000000ffff067224 */ /* 0x000fe400078e0008 */
[----:B------:R-:W-:-:S06]  /*05b0*/  IMAD.HI.U32 R3, R3, R9, R2 ;  /* 0x0000000903037227 */ /* 0x000fcc00078e0002 */
[----:B------:R-:W-:-:S04]  /*05c0*/  IMAD.HI.U32 R3, R3, R6, RZ ;  /* 0x0000000603037227 */ /* 0x000fc800078e00ff */
[----:B------:R-:W-:-:S05]  /*05d0*/  IMAD R0, R3, R0, R6 ;  /* 0x0000000003007224 */ /* 0x000fca00078e0206 */
[----:B------:R-:W-:-:S13]  /*05e0*/  ISETP.GT.U32.AND P1, PT, R7, R0, PT ;  /* 0x000000000700720c */ /* 0x000fda0003f24070 */
[----:B------:R-:W-:Y:S02]  /*05f0*/  @!P1 IMAD.IADD R0, R0, 0x1, -R7 ;  /* 0x0000000100009824 */ /* 0x000fe400078e0a07 */
[----:B------:R-:W-:Y:S01]  /*0600*/  @!P1 VIADD R3, R3, 0x1 ;  /* 0x0000000103039836 */ /* 0x000fe20000000000 */
[----:B------:R-:W-:Y:S02]  /*0610*/  ISETP.NE.AND P1, PT, R4, RZ, PT ;  /* 0x000000ff0400720c */ /* 0x000fe40003f25270 */
[----:B------:R-:W-:Y:S02]  /*0620*/  ISETP.GE.U32.AND P0, PT, R0, R7, PT ;  /* 0x000000070000720c */ /* 0x000fe40003f06070 */
[----:B------:R-:W-:-:S04]  /*0630*/  LOP3.LUT R0, R5, R4, RZ, 0x3c, !PT ;  /* 0x0000000405007212 */ /* 0x000fc800078e3cff */
[----:B------:R-:W-:Y:S01]  /*0640*/  ISETP.GE.AND P2, PT, R0, RZ, PT ;  /* 0x000000ff0000720c */ /* 0x000fe20003f46270 */
[----:B------:R-:W-:-:S06]  /*0650*/  VIADD R0, R152, 0x7f ;  /* 0x0000007f98007836 */ /* 0x000fcc0000000000 */
[----:B------:R-:W-:-:S04]  /*0660*/  @P0 VIADD R3, R3, 0x1 ;  /* 0x0000000103030836 */ /* 0x000fc80000000000 */
[----:B------:R-:W-:Y:S01]  /*0670*/  IMAD.MOV.U32 R2, RZ, RZ, R3 ;  /* 0x000000ffff027224 */ /* 0x000fe200078e0003 */
[----:B------:R-:W-:-:S03]  /*0680*/  SHF.R.S32.HI R3, RZ, 0x1f, R0 ;  /* 0x0000001fff037819 */ /* 0x000fc60000011400 */
[----:B------:R-:W-:Y:S01]  /*0690*/  @!P2 IMAD.MOV R2, RZ, RZ, -R2 ;  /* 0x000000ffff02a224 */ /* 0x000fe200078e0a02 */
[----:B------:R-:W-:Y:S02]  /*06a0*/  @!P1 LOP3.LUT R2, RZ, R4, RZ, 0x33, !PT ;  /* 0x00000004ff029212 */ /* 0x000fe400078e33ff */
[----:B------:R-:W-:-:S03]  /*06b0*/  LEA.HI R3, R3, R0, RZ, 0x7 ;  /* 0x0000000003037211 */ /* 0x000fc600078f38ff */
[----:B------:R-:W-:Y:S02]  /*06c0*/  IMAD.SHL.U32 R6, R2, 0x4, RZ ;  /* 0x0000000402067824 */ /* 0x000fe400078e00ff */
[----:B------:R-:W-:-:S03]  /*06d0*/  IMAD.MOV R2, RZ, RZ, -R2 ;  /* 0x000000ffff027224 */ /* 0x000fc600078e0a02 */
[----:B------:R-:W-:Y:S01]  /*06e0*/  LEA.HI.SX32 R3, R3, -R6, 0x19 ;  /* 0x8000000603037211 */ /* 0x000fe200078fcaff */
[----:B------:R-:W-:-:S03]  /*06f0*/  IMAD R4, R4, R2, R5 ;  /* 0x0000000204047224 */ /* 0x000fc600078e0205 */
[----:B------:R-:W-:Y:S02]  /*0700*/  VIMNMX R11, R3, 0x4, PT ;  /* 0x00000004030b7848 */ /* 0x000fe40003fe0100 */
[----:B------:R-:W-:Y:S02]  /*0710*/  IABS R9, R4 ;  /* 0x0000000400097213 */ /* 0x000fe40000000000 */
[----:B------:R-:W-:-:S04]  /*0720*/  IABS R7, R11 ;  /* 0x0000000b00077213 */ /* 0x000fc80000000000 */
[----:B------:R-:W0:Y:S08]  /*0730*/  I2F.RP R0, R7 ;  /* 0x0000000700007306 */ /* 0x000e300000209400 */
[----:B0-----:R-:W0:Y:S02]  /*0740*/  MUFU.RCP R0, R0 ;  /* 0x0000000000007308 */ /* 0x001e240000001000 */
[----:B0-----:R-:W-:-:S06]  /*0750*/  VIADD R3, R0, 0xffffffe ;  /* 0x0ffffffe00037836 */ /* 0x001fcc0000000000 */
[----:B------:R-:W0:Y:S02]  /*0760*/  F2I.FTZ.U32.TRUNC.NTZ R3, R3 ;  /* 0x0000000300037305 */ /* 0x000e24000021f000 */
[----:B0-----:R-:W-:-:S04]  /*0770*/  IMAD.MOV R8, RZ, RZ, -R3 ;  /* 0x000000ffff087224 */ /* 0x001fc800078e0a03 */
[----:B------:R-:W-:Y:S01]  /*0780*/  IMAD.MOV.U32 R2, RZ, RZ, R8 ;  /* 0x000000ffff027224 */ /* 0x000fe200078e0008 */
[----:B------:R-:W-:-:S03]  /*0790*/  IABS R8, R11 ;  /* 0x0000000b00087213 */ /* 0x000fc60000000000 */
[----:B------:R-:W-:Y:S02]  /*07a0*/  IMAD R5, R2, R7, RZ ;  /* 0x0000000702057224 */ /* 0x000fe400078e02ff */
[----:B------:R-:W-:Y:S02]  /*07b0*/  IMAD.MOV.U32 R2, RZ, RZ, RZ ;  /* 0x000000ffff027224 */ /* 0x000fe400078e00ff */
[----:B------:R-:W-:Y:S02]  /*07c0*/  IMAD.MOV R0, RZ, RZ, -R8 ;  /* 0x000000ffff007224 */ /* 0x000fe400078e0a08 */
        /* <DEDUP_REMOVED lines=9> */
[----:B------:R-:W-:-:S07]  /*0860*/  ISETP.GE.AND P2, PT, R0, RZ, PT ;  /* 0x000000ff0000720c */ /* 0x000fce0003f46270 */
[----:B------:R-:W-:Y:S01]  /*0870*/  @P0 VIADD R2, R2, 0x1 ;  /* 0x0000000102020836 */ /* 0x000fe20000000000 */
[----:B------:R-:W-:-:S05]  /*0880*/  ISETP.GE.AND P0, PT, R196, 0x20, PT ;  /* 0x00000020c400780c */ /* 0x000fca0003f06270 */
[----:B------:R-:W-:Y:S01]  /*0890*/  @!P2 IMAD.MOV R2, RZ, RZ, -R2 ;  /* 0x000000ffff02a224 */ /* 0x000fe200078e0a02 */
[----:B------:R-:W-:-:S05]  /*08a0*/  @!P1 LOP3.LUT R2, RZ, R11, RZ, 0x33, !PT ;  /* 0x0000000bff029212 */ /* 0x000fca00078e33ff */
[----:B------:R-:W-:Y:S02]  /*08b0*/  IMAD.MOV R0, RZ, RZ, -R2 ;  /* 0x000000ffff007224 */ /* 0x000fe400078e0a02 */
[----:B------:R-:W-:Y:S02]  /*08c0*/  IMAD.SHL.U32 R7, R2, 0x100, RZ ;  /* 0x0000010002077824 */ /* 0x000fe400078e00ff */
[----:B------:R-:W-:-:S04]  /*08d0*/  IMAD R0, R11, R0, R4 ;  /* 0x000000000b007224 */ /* 0x000fc800078e0204 */
[----:B------:R-:W-:Y:S02]  /*08e0*/  IMAD.IADD R3, R6, 0x1, R0 ;  /* 0x0000000106037824 */ /* 0x000fe400078e0200 */
[----:B------:R-:W0:Y:S02]  /*08f0*/  S2R R0, SR_TID.X ;  /* 0x0000000000007919 */ /* 0x000e240000002100 */
[C---:B0-----:R-:W-:Y:S02]  /*0900*/  LOP3.LUT R12, R0.reuse, 0x7f, RZ, 0xc0, !PT ;  /* 0x0000007f000c7812 */ /* 0x041fe400078ec0ff */
[----:B------:R-:W-:-:S03]  /*0910*/  LOP3.LUT R13, R0, 0x60, RZ, 0xc0, !PT ;  /* 0x00000060000d7812 */ /* 0x000fc600078ec0ff */
[----:B------:R-:W-:-:S05]  /*0920*/  IMAD R21, R3, 0x80, R12 ;  /* 0x0000008003157824 */ /* 0x000fca00078e020c */
[----:B------:R0:W-:Y:S01]  /*0930*/  STL [R1+0x328], R21 ;  /* 0x0003281501007387 */ /* 0x0001e20000100800 */
[----:B------:R-:W-:Y:S05]  /*0940*/  @!P0 BRA `(.L_x_0) ;  /* 0x000000bc00108947 */ /* 0x000fea0003800000 */
[----:B------:R-:W-:Y:S01]  /*0950*/  IABS R15, R152 ;  /* 0x00000098000f7213 */ /* 0x000fe20000000000 */
[----:B------:R-:W-:Y:S01]  /*0960*/  ULDC UR4, c[0x0][0x234] ;  /* 0x00008d0000047ab9 */ /* 0x000fe20000000800 */
[----:B------:R-:W-:Y:S01]  /*0970*/  IABS R2, R153 ;  /* 0x0000009900027213 */ /* 0x000fe20000000000 */
[----:B------:R-:W-:Y:S01]  /*0980*/  USHF.R.U32.HI UR6, URZ, 0x4, UR12 ;  /* 0x000000043f067899 */ /* 0x000fe2000801160c */
[----:B------:R-:W1:Y:S01]  /*0990*/  I2F.RP R6, R15 ;  /* 0x0000000f00067306 */ /* 0x000e620000209400 */
[----:B------:R-:W-:Y:S01]  /*09a0*/  IABS R12, R21 ;  /* 0x00000015000c7213 */ /* 0x000fe20000000000 */
[----:B------:R-:W-:Y:S01]  /*09b0*/  ULDC UR7, c[0x0][0x230] ;  /* 0x00008c0000077ab9 */ /* 0x000fe20000000800 */
[----:B------:R-:W-:Y:S02]  /*09c0*/  LEA.HI R56, R13, R7, RZ, 0x1b ;  /* 0x000000070d387211 */ /* 0x000fe400078fd8ff */
[----:B------:R-:W-:Y:S02]  /*09d0*/  CS2R R88, SRZ ;  /* 0x0000000000587805 */ /* 0x000fe4000001ff00 */
[----:B------:R-:W-:-:S02]  /*09e0*/  ISETP.GE.AND P5, PT, R21, RZ, PT ;  /* 0x000000ff1500720c */ /* 0x000fc40003fa6270 */
[----:B------:R-:W-:Y:S02]  /*09f0*/  CS2R R90, SRZ ;  /* 0x00000000005a7805 */ /* 0x000fe4000001ff00 */
[----:B------:R-:W-:Y:S01]  /*0a00*/  CS2R R92, SRZ ;  /* 0x00000000005c7805 */ /* 0x000fe2000001ff00 */
[----:B------:R-:W2:Y:S01]  /*0a10*/  I2F.RP R3, R2 ;  /* 0x0000000200037306 */ /* 0x000ea20000209400 */
[C---:B------:R-:W-:Y:S01]  /*0a20*/  VIADD R16, R56.reuse, 0xf8 ;  /* 0x000000f838107836 */ /* 0x040fe20000000000 */
[----:B------:R-:W-:Y:S01]  /*0a30*/  CS2R R94, SRZ ;  /* 0x00000000005e7805 */ /* 0x000fe2000001ff00 */
[C---:B------:R-:W-:Y:S01]  /*0a40*/  VIADD R17, R56.reuse, 0xf4 ;  /* 0x000000f438117836 */ /* 0x040fe20000000000 */
[----:B------:R-:W-:Y:S01]  /*0a50*/  CS2R R96, SRZ ;  /* 0x0000000000607805 */ /* 0x000fe2000001ff00 */
[C---:B------:R-:W-:Y:S01]  /*0a60*/  VIADD R18, R56.reuse, 0xf0 ;  /* 0x000000f038127836 */ /* 0x040fe20000000000 */
[----:B------:R-:W-:Y:S01]  /*0a70*/  CS2R R98, SRZ ;  /* 0x0000000000627805 */ /* 0x000fe2000001ff00 */
[C---:B------:R-:W-:Y:S01]  /*0a80*/  VIADD R19, R56.reuse, 0xec ;  /* 0x000000ec38137836 */ /* 0x040fe20000000000 */
[----:B-1----:R-:W1:Y:S01]  /*0a90*/  MUFU.RCP R6, R6 ;  /* 0x0000000600067308 */ /* 0x002e620000001000 */
[C---:B------:R-:W-:Y:S01]  /*0aa0*/  VIADD R20, R56.reuse, 0xe8 ;  /* 0x000000e838147836 */ /* 0x040fe20000000000 */
[----:B------:R-:W-:Y:S01]  /*0ab0*/  IABS R14, R18 ;  /* 0x00000012000e7213 */ /* 0x000fe20000000000 */
[C---:B------:R-:W-:Y:S01]  /*0ac0*/  VIADD R24, R56.reuse, 0xd0 ;  /* 0x000000d038187836 */ /* 0x040fe20000000000 */
[----:B------:R-:W-:Y:S01]  /*0ad0*/  CS2R R100, SRZ ;  /* 0x0000000000647805 */ /* 0x000fe2000001ff00 */
[C---:B------:R-:W-:Y:S01]  /*0ae0*/  VIADD R30, R56.reuse, 0xc8 ;  /* 0x000000c8381e7836 */ /* 0x040fe20000000000 */
[----:B------:R-:W-:Y:S01]  /*0af0*/  CS2R R102, SRZ ;  /* 0x0000000000667805 */ /* 0x000fe2000001ff00 */
[C---:B------:R-:W-:Y:S01]  /*0b00*/  VIADD R31, R56.reuse, 0xc4 ;  /* 0x000000c4381f7836 */ /* 0x040fe20000000000 */
[----:B--2---:R-:W2:Y:S01]  /*0b10*/  MUFU.RCP R3, R3 ;  /* 0x0000000300037308 */ /* 0x004ea20000001000 */
[----:B------:R-:W-:Y:S01]  /*0b20*/  IABS R22, R24 ;  /* 0x0000001800167213 */ /* 0x000fe20000000000 */
[----:B------:R-:W-:Y:S01]  /*0b30*/  VIADD R32, R56, 0xc0 ;  /* 0x000000c038207836 */ /* 0x000fe20000000000 */
[----:B------:R-:W-:-:S02]  /*0b40*/  CS2R R104, SRZ ;  /* 0x0000000000687805 */ /* 0x000fc4000001ff00 */
[----:B------:R-:W-:Y:S01]  /*0b50*/  IABS R26, R31 ;  /* 0x0000001f001a7213 */ /* 0x000fe20000000000 */
[C---:B------:R-:W-:Y:S01]  /*0b60*/  VIADD R33, R56.reuse, 0xbc ;  /* 0x000000bc38217836 */ /* 0x040fe20000000000 */
[----:B------:R-:W-:Y:S02]  /*0b70*/  CS2R R106, SRZ ;  /* 0x00000000006a7805 */ /* 0x000fe4000001ff00 */
[----:B------:R-:W-:Y:S01]  /*0b80*/  IABS R28, R32 ;  /* 0x00000020001c7213 */ /* 0x000fe20000000000 */
[----:B------:R-:W-:Y:S01]  /*0b90*/  VIADD R34, R56, 0xb8 ;  /* 0x000000b838227836 */ /* 0x000fe20000000000 */
[----:B------:R-:W-:Y:S01]  /*0ba0*/  CS2R R108, SRZ ;  /* 0x00000000006c7805 */ /* 0x000fe2000001ff00 */
[----:B-1----:R-:W-:Y:S01]  /*0bb0*/  VIADD R8, R6, 0xffffffe ;  /* 0x0ffffffe06087836 */ /* 0x002fe20000000000 */
[----:B------:R-:W-:Y:S01]  /*0bc0*/  CS2R R110, SRZ ;  /* 0x00000000006e7805 */ /* 0x000fe2000001ff00 */
[C---:B------:R-:W-:Y:S01]  /*0bd0*/  VIADD R6, R56.reuse, 0xfc ;  /* 0x000000fc38067836 */ /* 0x040fe20000000000 */
[----:B------:R-:W-:Y:S01]  /*0be0*/  CS2R R112, SRZ ;  /* 0x0000000000707805 */ /* 0x000fe2000001ff00 */
[----:B------:R1:W3:Y:S01]  /*0bf0*/  F2I.FTZ.U32.TRUNC.NTZ R9, R8 ;  /* 0x0000000800097305 */ /* 0x0002e2000021f000 */
[----:B------:R-:W-:Y:S01]  /*0c00*/  VIADD R35, R56, 0xb4 ;  /* 0x000000b438237836 */ /* 0x000fe20000000000 */
[----:B------:R-:W-:Y:S01]  /*0c10*/  CS2R R114, SRZ ;  /* 0x0000000000727805 */ /* 0x000fe2000001ff00 */
[----:B--2---:R-:W-:Y:S01]  /*0c20*/  VIADD R4, R3, 0xffffffe ;  /* 0x0ffffffe03047836 */ /* 0x004fe20000000000 */
[----:B------:R-:W-:Y:S01]  /*0c30*/  ISETP.GE.AND P3, PT, R6, RZ, PT ;  /* 0x000000ff0600720c */ /* 0x000fe20003f66270 */
[C---:B------:R-:W-:Y:S01]  /*0c40*/  VIADD R36, R56.reuse, 0xb0 ;  /* 0x000000b038247836 */ /* 0x040fe20000000000 */
[----:B------:R-:W-:Y:S01]  /*0c50*/  CS2R R116, SRZ ;  /* 0x0000000000747805 */ /* 0x000fe2000001ff00 */
[C---:B------:R-:W-:Y:S01]  /*0c60*/  VIADD R37, R56.reuse, 0xa8 ;  /* 0x000000a838257836 */ /* 0x040fe20000000000 */
[----:B------:R2:W4:Y:S01]  /*0c70*/  F2I.FTZ.U32.TRUNC.NTZ R5, R4 ;  /* 0x0000000400057305 */ /* 0x000522000021f000 */
[----:B-1----:R-:W-:Y:S01]  /*0c80*/  IMAD.MOV.U32 R8, RZ, RZ, RZ ;  /* 0x000000ffff087224 */ /* 0x002fe200078e00ff */
[----:B------:R-:W-:Y:S01]  /*0c90*/  CS2R R118, SRZ ;  /* 0x0000000000767805 */ /* 0x000fe2000001ff00 */
[C---:B------:R-:W-:Y:S01]  /*0ca0*/  VIADD R39, R56.reuse, 0x90 ;  /* 0x0000009038277836 */ /* 0x040fe20000000000 */
[----:B------:R-:W-:Y:S01]  /*0cb0*/  CS2R R120, SRZ ;  /* 0x0000000000787805 */ /* 0x000fe2000001ff00 */
[----:B------:R-:W-:Y:S01]  /*0cc0*/  VIADD R41, R56, 0x8c ;  /* 0x0000008c38297836 */ /* 0x000fe20000000000 */
[----:B------:R-:W-:Y:S01]  /*0cd0*/  CS2R R122, SRZ ;  /* 0x00000000007a7805 */ /* 0x000fe2000001ff00 */
[--C-:B---3--:R-:W-:Y:S01]  /*0ce0*/  IMAD.MOV R10, RZ, RZ, -R9.reuse ;  /* 0x000000ffff0a7224 */ /* 0x108fe200078e0a09 */
[----:B------:R-:W-:Y:S01]  /*0cf0*/  CS2R R124, SRZ ;  /* 0x00000000007c7805 */ /* 0x000fe2000001ff00 */
[----:B--2---:R-:W-:Y:S01]  /*0d00*/  IMAD.MOV.U32 R4, RZ, RZ, RZ ;  /* 0x000000ffff047224 */ /* 0x004fe200078e00ff */
[----:B------:R-:W-:Y:S01]  /*0d10*/  IABS R38, R41 ;  /* 0x0000002900267213 */ /* 0x000fe20000000000 */
[----:B------:R-:W-:Y:S01]  /*0d20*/  IMAD R11, R10, R15, RZ ;  /* 0x0000000f0a0b7224 */ /* 0x000fe200078e02ff */
[----:B------:R-:W-:Y:S01]  /*0d30*/  CS2R R126, SRZ ;  /* 0x00000000007e7805 */ /* 0x000fe2000001ff00 */
[----:B------:R-:W-:Y:S01]  /*0d40*/  IMAD.MOV.U32 R10, RZ, RZ, R12 ;  /* 0x000000ffff0a7224 */ /* 0x000fe200078e000c */
[----:B------:R-:W-:Y:S01]  /*0d50*/  IABS R12, R17 ;  /* 0x00000011000c7213 */ /* 0x000fe20000000000 */
[----:B------:R-:W-:Y:S01]  /*0d60*/  IMAD.HI.U32 R9, R9, R11, R8 ;  /* 0x0000000b09097227 */ /* 0x000fe200078e0008 */
[----:B------:R-:W-:-:S02]  /*0d70*/  IABS R8, R6 ;  /* 0x0000000600087213 */ /* 0x000fc40000000000 */
[----:B------:R-:W-:Y:S02]  /*0d80*/  CS2R R128, SRZ ;  /* 0x0000000000807805 */ /* 0x000fe4000001ff00 */
[----:B------:R-:W-:Y:S01]  /*0d90*/  CS2R R130, SRZ ;  /* 0x0000000000827805 */ /* 0x000fe2000001ff00 */
[----:B----4-:R-:W-:Y:S01]  /*0da0*/  IMAD.MOV R3, RZ, RZ, -R5 ;  /* 0x000000ffff037224 */ /* 0x010fe200078e0a05 */
[----:B------:R-:W-:Y:S01]  /*0db0*/  CS2R R132, SRZ ;  /* 0x0000000000847805 */ /* 0x000fe2000001ff00 */
[----:B------:R-:W-:Y:S01]  /*0dc0*/  IMAD.HI.U32 R9, R9, R10, RZ ;  /* 0x0000000a09097227 */ /* 0x000fe200078e00ff */
[----:B------:R-:W-:Y:S02]  /*0dd0*/  CS2R R134, SRZ ;  /* 0x0000000000867805 */ /* 0x000fe4000001ff00 */
[----:B------:R-:W-:Y:S02]  /*0de0*/  CS2R R136, SRZ ;  /* 0x0000000000887805 */ /* 0x000fe4000001ff00 */
[----:B------:R-:W-:Y:S01]  /*0df0*/  CS2R R138, SRZ ;  /* 0x00000000008a7805 */ /* 0x000fe2000001ff00 */
[----:B------:R-:W-:Y:S01]  /*0e00*/  IMAD.MOV R9, RZ, RZ, -R9 ;  /* 0x000000ffff097224 */ /* 0x000fe200078e0a09 */
[----:B------:R-:W-:Y:S01]  /*0e10*/  CS2R R140, SRZ ;  /* 0x00000000008c7805 */ /* 0x000fe2000001ff00 */
[----:B------:R-:W-:Y:S01]  /*0e20*/  IMAD R3, R3, R2, RZ ;  /* 0x0000000203037224 */ /* 0x000fe200078e02ff */
[----:B------:R-:W-:Y:S01]  /*0e30*/  CS2R R142, SRZ ;  /* 0x00000000008e7805 */ /* 0x000fe2000001ff00 */
[----:B------:R-:W-:Y:S01]  /*0e40*/  IMAD R10, R15, R9, R10 ;  /* 0x000000090f0a7224 */ /* 0x000fe200078e020a */
[----:B------:R-:W-:Y:S01]  /*0e50*/  IABS R9, R16 ;  /* 0x0000001000097213 */ /* 0x000fe20000000000 */
[----:B------:R-:W-:Y:S01]  /*0e60*/  IMAD.HI.U32 R5, R5, R3, R4 ;  /* 0x0000000305057227 */ /* 0x000fe200078e0004 */
[----:B------:R-:W-:-:S02]  /*0e70*/  CS2R R144, SRZ ;  /* 0x0000000000907805 */ /* 0x000fc4000001ff00 */
[----:B------:R-:W-:Y:S02]  /*0e80*/  CS2R R146, SRZ ;  /* 0x0000000000927805 */ /* 0x000fe4000001ff00 */
[----:B------:R-:W-:Y:S01]  /*0e90*/  ISETP.GT.U32.AND P0, PT, R15, R10, PT ;  /* 0x0000000a0f00720c */ /* 0x000fe20003f04070 */
[----:B------:R-:W-:Y:S01]  /*0ea0*/  VIADD R43, R56, 0x88 ;  /* 0x00000088382b7836 */ /* 0x000fe20000000000 */
[----:B------:R-:W-:Y:S01]  /*0eb0*/  CS2R R148, SRZ ;  /* 0x0000000000947805 */ /* 0x000fe2000001ff00 */
[C---:B------:R-:W-:Y:S01]  /*0ec0*/  IMAD.HI.U32 R3, R5.reuse, R8, RZ ;  /* 0x0000000805037227 */ /* 0x040fe200078e00ff */
[----:B------:R-:W-:Y:S01]  /*0ed0*/  CS2R R150, SRZ ;  /* 0x0000000000967805 */ /* 0x000fe2000001ff00 */
[----:B------:R-:W-:Y:S01]  /*0ee0*/  UMOV UR10, 0xfffffffe ;  /* 0xfffffffe000a7882 */ /* 0x000fe20000000000 */
[----:B------:R-:W-:Y:S01]  /*0ef0*/  UMOV UR11, 0x7fffffdf ;  /* 0x7fffffdf000b7882 */ /* 0x000fe20000000000 */
[----:B------:R-:W-:Y:S02]  /*0f00*/  IMAD.MOV R3, RZ, RZ, -R3 ;  /* 0x000000ffff037224 */ /* 0x000fe400078e0a03 */
[----:B------:R-:W-:-:S04]  /*0f10*/  IMAD.HI.U32 R4, R5, R9, RZ ;  /* 0x0000000905047227 */ /* 0x000fc800078e00ff */
[----:B------:R-:W-:Y:S02]  /*0f20*/  IMAD R3, R2, R3, R8 ;  /* 0x0000000302037224 */ /* 0x000fe400078e0208 */
[----:B------:R-:W-:Y:S01]  /*0f30*/  @!P0 IMAD.IADD R10, R10, 0x1, -R15 ;  /* 0x000000010a0a8824 */ /* 0x000fe200078e0a0f */
[----:B------:R-:W-:Y:S01]  /*0f40*/  ISETP.NE.AND P0, PT, R152, RZ, PT ;  /* 0x000000ff9800720c */ /* 0x000fe20003f05270 */
[----:B------:R-:W-:Y:S01]  /*0f50*/  IMAD.HI.U32 R6, R5, R12, RZ ;  /* 0x0000000c05067227 */ /* 0x000fe200078e00ff */
[----:B------:R-:W-:Y:S02]  /*0f60*/  ISETP.GT.U32.AND P2, PT, R2, R3, PT ;  /* 0x000000030200720c */ /* 0x000fe40003f44070 */
[----:B------:R-:W-:Y:S01]  /*0f70*/  ISETP.GT.U32.AND P1, PT, R15, R10, PT ;  /* 0x0000000a0f00720c */ /* 0x000fe20003f24070 */
[----:B------:R-:W-:Y:S02]  /*0f80*/  IMAD.MOV R11, RZ, RZ, -R4 ;  /* 0x000000ffff0b7224 */ /* 0x000fe400078e0a04 */
[----:B------:R-:W-:-:S02]  /*0f90*/  IMAD.MOV R13, RZ, RZ, -R6 ;  /* 0x000000ffff0d7224 */ /* 0x000fc400078e0a06 */
[C---:B------:R-:W-:Y:S02]  /*0fa0*/  IMAD R6, R2.reuse, R11, R9 ;  /* 0x0000000b02067224 */ /* 0x040fe400078e0209 */
[----:B------:R-:W-:Y:S01]  /*0fb0*/  IMAD R8, R2, R13, R12 ;  /* 0x0000000d02087224 */ /* 0x000fe200078e020c */
[----:B------:R-:W-:Y:S01]  /*0fc0*/  IABS R12, R19 ;  /* 0x00000013000c7213 */ /* 0x000fe20000000000 */
[----:B------:R-:W-:-:S03]  /*0fd0*/  IMAD.HI.U32 R4, R5, R14, RZ ;  /* 0x0000000e05047227 */ /* 0x000fc600078e00ff */
[----:B------:R-:W-:Y:S01]  /*0fe0*/  ISETP.GT.U32.AND P4, PT, R2, R8, PT ;  /* 0x000000080200720c */ /* 0x000fe20003f84070 */
[----:B------:R-:W-:Y:S02]  /*0ff0*/  @!P2 IMAD.IADD R3, R3, 0x1, -R2 ;  /* 0x000000010303a824 */ /* 0x000fe400078e0a02 */
[----:B------:R-:W-:Y:S01]  /*1000*/  @!P1 IMAD.IADD R10, R10, 0x1, -R15 ;  /* 0x000000010a0a9824 */ /* 0x000fe200078e0a0f */
[C---:B------:R-:W-:Y:S01]  /*1010*/  ISETP.GT.U32.AND P1, PT, R2.reuse, R6, PT ;  /* 0x000000060200720c */ /* 0x040fe20003f24070 */
[----:B------:R-:W-:Y:S01]  /*1020*/  IMAD.MOV R9, RZ, RZ, -R4 ;  /* 0x000000ffff097224 */ /* 0x000fe200078e0a04 */
[----:B------:R-:W-:Y:S01]  /*1030*/  ISETP.GT.U32.AND P6, PT, R2, R3, PT ;  /* 0x000000030200720c */ /* 0x000fe20003fc4070 */
[----:B------:R-:W-:Y:S02]  /*1040*/  IMAD.MOV.U32 R4, RZ, RZ, R10 ;  /* 0x000000ffff047224 */ /* 0x000fe400078e000a */
[----:B------:R-:W-:-:S04]  /*1050*/  IMAD.HI.U32 R10, R5, R12, RZ ;  /* 0x0000000c050a7227 */ /* 0x000fc800078e00ff */
[----:B------:R-:W-:Y:S02]  /*1060*/  IMAD.MOV R13, RZ, RZ, -R10 ;  /* 0x000000ffff0d7224 */ /* 0x000fe400078e0a0a */
[----:B------:R-:W-:Y:S01]  /*1070*/  IMAD R9, R2, R9, R14 ;  /* 0x0000000902097224 */ /* 0x000fe200078e020e */
[----:B------:R-:W-:Y:S01]  /*1080*/  IABS R14, R20 ;  /* 0x00000014000e7213 */ /* 0x000fe20000000000 */
[--C-:B------:R-:W-:Y:S01]  /*1090*/  @!P1 IMAD.IADD R6, R6, 0x1, -R2.reuse ;  /* 0x0000000106069824 */ /* 0x100fe200078e0a02 */
[----:B------:R-:W-:Y:S01]  /*10a0*/  ISETP.GE.AND P1, PT, R18, RZ, PT ;  /* 0x000000ff1200720c */ /* 0x000fe20003f26270 */
[----:B------:R-:W-:Y:S01]  /*10b0*/  @!P4 IMAD.IADD R8, R8, 0x1, -R2 ;  /* 0x000000010808c824 */ /* 0x000fe200078e0a02 */
[C---:B------:R-:W-:Y:S01]  /*10c0*/  ISETP.GT.U32.AND P2, PT, R2.reuse, R9, PT ;  /* 0x000000090200720c */ /* 0x040fe20003f44070 */
[C---:B------:R-:W-:Y:S01]  /*10d0*/  IMAD R10, R2.reuse, R13, R12 ;  /* 0x0000000d020a7224 */ /* 0x040fe200078e020c */
[C---:B------:R-:W-:Y:S01]  /*10e0*/  ISETP.GT.U32.AND P4, PT, R2.reuse, R6, PT ;  /* 0x000000060200720c */ /* 0x040fe20003f84070 */
[----:B------:R-:W-:Y:S01]  /*10f0*/  @!P6 IMAD.IADD R3, R3, 0x1, -R2 ;  /* 0x000000010303e824 */ /* 0x000fe200078e0a02 */
[----:B------:R-:W-:Y:S01]  /*1100*/  ISETP.GT.U32.AND P6, PT, R2, R8, PT ;  /* 0x000000080200720c */ /* 0x000fe20003fc4070 */
[----:B------:R-:W-:-:S04]  /*1110*/  IMAD.HI.U32 R11, R5, R14, RZ ;  /* 0x0000000e050b7227 */ /* 0x000fc800078e00ff */
[----:B------:R-:W-:Y:S01]  /*1120*/  @!P3 IMAD.MOV R3, RZ, RZ, -R3 ;  /* 0x000000ffff03b224 */ /* 0x000fe200078e0a03 */
[----:B------:R-:W-:Y:S01]  /*1130*/  ISETP.GT.U32.AND P3, PT, R2, R10, PT ;  /* 0x0000000a0200720c */ /* 0x000fe20003f64070 */
[----:B------:R-:W-:Y:S01]  /*1140*/  @!P5 IMAD.MOV R4, RZ, RZ, -R4 ;  /* 0x000000ffff04d224 */ /* 0x000fe200078e0a04 */
[----:B------:R-:W-:Y:S01]  /*1150*/  ISETP.GE.AND P5, PT, R16, RZ, PT ;  /* 0x000000ff1000720c */ /* 0x000fe20003fa6270 */
[----:B------:R-:W-:Y:S01]  /*1160*/  IMAD.MOV R11, RZ, RZ, -R11 ;  /* 0x000000ffff0b7224 */ /* 0x000fe200078e0a0b */
[----:B------:R-:W-:Y:S01]  /*1170*/  @!P0 LOP3.LUT R4, RZ, R152, RZ, 0x33, !PT ;  /* 0x00000098ff048212 */ /* 0x000fe200078e33ff */
[----:B------:R-:W-:Y:S01]  /*1180*/  VIADD R15, R56, 0xe4 ;  /* 0x000000e4380f7836 */ /* 0x000fe20000000000 */
[----:B------:R-:W-:Y:S01]  /*1190*/  ISETP.GE.AND P0, PT, R17, RZ, PT ;  /* 0x000000ff1100720c */ /* 0x000fe20003f06270 */
[----:B------:R-:W-:Y:S02]  /*11a0*/  IMAD R11, R2, R11, R14 ;  /* 0x0000000b020b7224 */ /* 0x000fe400078e020e */
[--C-:B------:R-:W-:Y:S01]  /*11b0*/  @!P4 IMAD.IADD R6, R6, 0x1, -R2.reuse ;  /* 0x000000010606c824 */ /* 0x100fe200078e0a02 */
[----:B------:R-:W-:Y:S01]  /*11c0*/  IABS R14, R15 ;  /* 0x0000000f000e7213 */ /* 0x000fe20000000000 */
[--C-:B------:R-:W-:Y:S01]  /*11d0*/  @!P6 IMAD.IADD R8, R8, 0x1, -R2.reuse ;  /* 0x000000010808e824 */ /* 0x100fe200078e0a02 */
[----:B------:R-:W-:Y:S01]  /*11e0*/  ISETP.GE.AND P4, PT, R19, RZ, PT ;  /* 0x000000ff1300720c */ /* 0x000fe20003f86270 */
[----:B------:R-:W-:Y:S01]  /*11f0*/  VIADD R19, R56, 0xdc ;  /* 0x000000dc38137836 */ /* 0x000fe20000000000 */
[----:B------:R-:W-:Y:S01]  /*1200*/  ISETP.GT.U32.AND P6, PT, R2, R11, PT ;  /* 0x0000000b0200720c */ /* 0x000fe20003fc4070 */
[----:B------:R-:W-:Y:S01]  /*1210*/  @!P3 IMAD.IADD R10, R10, 0x1, -R2 ;  /* 0x000000010a0ab824 */ /* 0x000fe200078e0a02 */
[----:B------:R-:W-:Y:S01]  /*1220*/  ISETP.GE.AND P3, PT, R15, RZ, PT ;  /* 0x000000ff0f00720c */ /* 0x000fe20003f66270 */
[----:B------:R-:W-:Y:S01]  /*1230*/  IMAD.HI.U32 R12, R5, R14, RZ ;  /* 0x0000000e050c7227 */ /* 0x000fe200078e00ff */
[----:B------:R-:W-:-:S03]  /*1240*/  IABS R17, R19 ;  /* 0x0000001300117213 */ /* 0x000fc60000000000 */
[----:B------:R-:W-:Y:S01]  /*1250*/  @!P5 IMAD.MOV R6, RZ, RZ, -R6 ;  /* 0x000000ffff06d224 */ /* 0x000fe200078e0a06 */
[C---:B------:R-:W-:Y:S01]  /*1260*/  ISETP.GT.U32.AND P5, PT, R2.reuse, R10, PT ;  /* 0x0000000a0200720c */ /* 0x040fe20003fa4070 */
[----:B------:R-:W-:Y:S02]  /*1270*/  IMAD.MOV R15, RZ, RZ, -R12 ;  /* 0x000000ffff0f7224 */ /* 0x000fe400078e0a0c */
[----:B------:R-:W-:Y:S02]  /*1280*/  @!P2 IMAD.IADD R9, R9, 0x1, -R2 ;  /* 0x000000010909a824 */ /* 0x000fe400078e0a02 */
[C---:B------:R-:W-:Y:S02]  /*1290*/  IMAD R12, R2.reuse, R15, R14 ;  /* 0x0000000f020c7224 */ /* 0x040fe400078e020e */
[----:B------:R-:W-:Y:S01]  /*12a0*/  IMAD.HI.U32 R14, R5, R17, RZ ;  /* 0x00000011050e7227 */ /* 0x000fe200078e00ff */
[----:B------:R-:W-:-:S03]  /*12b0*/  ISETP.GT.U32.AND P2, PT, R2, R9, PT ;  /* 0x000000090200720c */ /* 0x000fc60003f44070 */
[----:B------:R-:W-:Y:S02]  /*12c0*/  @!P6 IMAD.IADD R11, R11, 0x1, -R2 ;  /* 0x000000010b0be824 */ /* 0x000fe400078e0a02 */
[----:B------:R-:W-:Y:S02]  /*12d0*/  VIADD R18, R56, 0xe0 ;  /* 0x000000e038127836 */ /* 0x000fe40000000000 */
[----:B------:R-:W-:Y:S01]  /*12e0*/  IMAD.MOV R14, RZ, RZ, -R14 ;  /* 0x000000ffff0e7224 */ /* 0x000fe200078e0a0e */
[----:B------:R-:W-:Y:S01]  /*12f0*/  ISETP.GT.U32.AND P6, PT, R2, R11, PT ;  /* 0x0000000b0200720c */ /* 0x000fe20003fc4070 */
[----:B------:R-:W-:Y:S01]  /*1300*/  @!P5 IMAD.IADD R10, R10, 0x1, -R2 ;  /* 0x000000010a0ad824 */ /* 0x000fe200078e0a02 */
[----:B------:R-:W-:Y:S01]  /*1310*/  IABS R16, R18 ;  /* 0x0000001200107213 */ /* 0x000fe20000000000 */
[----:B------:R-:W-:Y:S02]  /*1320*/  IMAD R15, R2, R14, R17 ;  /* 0x0000000e020f7224 */ /* 0x000fe400078e0211 */
[----:B------:R-:W-:-:S02]  /*1330*/  @!P4 IMAD.MOV R10, RZ, RZ, -R10 ;  /* 0x000000ffff0ac224 */ /* 0x000fc400078e0a0a */
[----:B------:R-:W-:Y:S01]  /*1340*/  IMAD.HI.U32 R13, R5, R16, RZ ;  /* 0x00000010050d7227 */ /* 0x000fe200078e00ff */
[----:B------:R-:W-:-:S03]  /*1350*/  ISETP.GT.U32.AND P4, PT, R2, R15, PT ;  /* 0x0000000f0200720c */ /* 0x000fc60003f84070 */
[----:B------:R-:W-:Y:S01]  /*1360*/  @!P2 IMAD.IADD R9, R9, 0x1, -R2 ;  /* 0x000000010909a824 */ /* 0x000fe200078e0a02 */
[----:B------:R-:W-:Y:S01]  /*1370*/  ISETP.GE.AND P2, PT, R20, RZ, PT ;  /* 0x000000ff1400720c */ /* 0x000fe20003f46270 */
[----:B------:R-:W-:Y:S01]  /*1380*/  @!P0 IMAD.MOV R8, RZ, RZ, -R8 ;  /* 0x000000ffff088224 */ /* 0x000fe200078e0a08 */
[C---:B------:R-:W-:Y:S01]  /*1390*/  ISETP.GT.U32.AND P0, PT, R2.reuse, R12, PT ;  /* 0x0000000c0200720c */ /* 0x040fe20003f04070 */
[----:B------:R-:W-:Y:S02]  /*13a0*/  IMAD.MOV R13, RZ, RZ, -R13 ;  /* 0x000000ffff0d7224 */ /* 0x000fe400078e0a0d */
[----:B------:R-:W-:Y:S01]  /*13b0*/  @!P6 IMAD.IADD R11, R11, 0x1, -R2 ;  /* 0x000000010b0be824 */ /* 0x000fe200078e0a02 */
[----:B------:R-:W-:Y:S01]  /*13c0*/  ISETP.GE.AND P6, PT, R19, RZ, PT ;  /* 0x000000ff1300720c */ /* 0x000fe20003fc6270 */
[----:B------:R-:W-:Y:S02]  /*13d0*/  IMAD R13, R2, R13, R16 ;  /* 0x0000000d020d7224 */ /* 0x000fe400078e0210 */
[----:B------:R-:W-:-:S02]  /*13e0*/  VIADD R19, R56, 0xd4 ;  /* 0x000000d438137836 */ /* 0x000fc40000000000 */
[----:B------:R-:W-:Y:S01]  /*13f0*/  VIADD R16, R56, 0xd8 ;  /* 0x000000d838107836 */ /* 0x000fe20000000000 */
[----:B------:R-:W-:Y:S01]  /*1400*/  ISETP.GT.U32.AND P5, PT, R2, R13, PT ;  /* 0x0000000d0200720c */ /* 0x000fe20003fa4070 */
[--C-:B------:R-:W-:Y:S01]  /*1410*/  @!P4 IMAD.IADD R15, R15, 0x1, -R2.reuse ;  /* 0x000000010f0fc824 */ /* 0x100fe200078e0a02 */
[----:B------:R-:W-:Y:S01]  /*1420*/  IABS R20, R19 ;  /* 0x0000001300147213 */ /* 0x000fe20000000000 */
[----:B------:R-:W-:Y:S01]  /*1430*/  @!P1 IMAD.MOV R9, RZ, RZ, -R9 ;  /* 0x000000ffff099224 */ /* 0x000fe200078e0a09 */
[----:B------:R-:W-:Y:S01]  /*1440*/  ISETP.GE.AND P1, PT, R18, RZ, PT ;  /* 0x000000ff1200720c */ /* 0x000fe20003f26270 */
[----:B------:R-:W-:Y:S01]  /*1450*/  @!P0 IMAD.IADD R12, R12, 0x1, -R2 ;  /* 0x000000010c0c8824 */ /* 0x000fe200078e0a02 */
[----:B------:R-:W-:Y:S01]  /*1460*/  IABS R18, R16 ;  /* 0x0000001000127213 */ /* 0x000fe20000000000 */
[----:B------:R-:W-:Y:S01]  /*1470*/  @!P2 IMAD.MOV R11, RZ, RZ, -R11 ;  /* 0x000000ffff0ba224 */ /* 0x000fe200078e0a0b */
[----:B------:R-:W-:Y:S01]  /*1480*/  ISETP.GE.AND P2, PT, R16, RZ, PT ;  /* 0x000000ff1000720c */ /* 0x000fe20003f46270 */
[----:B------:R-:W-:Y:S01]  /*1490*/  IMAD.HI.U32 R16, R5, R20, RZ ;  /* 0x0000001405107227 */ /* 0x000fe200078e00ff */
[----:B------:R-:W-:-:S02]  /*14a0*/  ISETP.GT.U32.AND P4, PT, R2, R15, PT ;  /* 0x0000000f0200720c */ /* 0x000fc40003f84070 */
[----:B------:R-:W-:Y:S01]  /*14b0*/  ISETP.GT.U32.AND P0, PT, R2, R12, PT ;  /* 0x0000000c0200720c */ /* 0x000fe20003f04070 */
[----:B------:R-:W-:-:S04]  /*14c0*/  IMAD.HI.U32 R17, R5, R22, RZ ;  /* 0x0000001605117227 */ /* 0x000fc800078e00ff */
[----:B0-----:R-:W-:Y:S02]  /*14d0*/  IMAD.MOV R21, RZ, RZ, -R16 ;  /* 0x000000ffff157224 */ /* 0x001fe400078e0a10 */
[----:B------:R-:W-:Y:S02]  /*14e0*/  @!P5 IMAD.IADD R13, R13, 0x1, -R2 ;  /* 0x000000010d0dd824 */ /* 0x000fe400078e0a02 */
[----:B------:R-:W-:Y:S02]  /*14f0*/  IMAD.MOV R23, RZ, RZ, -R17 ;  /* 0x000000ffff177224 */ /* 0x000fe400078e0a11 */
[C---:B------:R-:W-:Y:S01]  /*1500*/  IMAD R17, R2.reuse, R21, R20 ;  /* 0x0000001502117224 */ /* 0x040fe200078e0214 */
[C---:B------:R-:W-:Y:S01]  /*1510*/  ISETP.GT.U32.AND P5, PT, R2.reuse, R13, PT ;  /* 0x0000000d0200720c */ /* 0x040fe20003fa4070 */
[----:B------:R-:W-:Y:S02]  /*1520*/  @!P4 IMAD.IADD R15, R15, 0x1, -R2 ;  /* 0x000000010f0fc824 */ /* 0x000fe400078e0a02 */
[----:B------:R-:W-:Y:S01]  /*1530*/  IMAD.HI.U32 R14, R5, R18, RZ ;  /* 0x00000012050e7227 */ /* 0x000fe200078e00ff */
[----:B------:R-:W-:-:S03]  /*1540*/  ISETP.GT.U32.AND P4, PT, R2, R17, PT ;  /* 0x000000110200720c */ /* 0x000fc60003f84070 */
[----:B------:R-:W-:Y:S01]  /*1550*/  @!P0 IMAD.IADD R12, R12, 0x1, -R2 ;  /* 0x000000010c0c8824 */ /* 0x000fe200078e0a02 */
[----:B------:R-:W-:Y:S01]  /*1560*/  ISETP.GE.AND P0, PT, R19, RZ, PT ;  /* 0x000000ff1300720c */ /* 0x000fe20003f06270 */
[----:B------:R-:W-:Y:S02]  /*1570*/  IMAD.MOV R19, RZ, RZ, -R14 ;  /* 0x000000ffff137224 */ /* 0x000fe400078e0a0e */
[----:B------:R-:W-:Y:S02]  /*1580*/  VIADD R14, R56, 0xcc ;  /* 0x000000cc380e7836 */ /* 0x000fe40000000000 */
[----:B------:R-:W-:Y:S02]  /*1590*/  IMAD R16, R2, R19, R18 ;  /* 0x0000001302107224 */ /* 0x000fe400078e0212 */
[----:B------:R-:W-:Y:S01]  /*15a0*/  @!P5 IMAD.IADD R13, R13, 0x1, -R2 ;  /* 0x000000010d0dd824 */ /* 0x000fe200078e0a02 */
[----:B------:R-:W-:Y:S01]  /*15b0*/  ISETP.GE.AND P5, PT, R24, RZ, PT ;  /* 0x000000ff1800720c */ /* 0x000fe20003fa6270 */
[C---:B------:R-:W-:Y:S01]  /*15c0*/  IMAD R18, R2.reuse, R23, R22 ;  /* 0x0000001702127224 */ /* 0x040fe200078e0216 */
[----:B------:R-:W-:Y:S01]  /*15d0*/  IABS R22, R14 ;  /* 0x0000000e00167213 */ /* 0x000fe20000000000 */
[----:B------:R-:W-:Y:S01]  /*15e0*/  @!P3 IMAD.MOV R12, RZ, RZ, -R12 ;  /* 0x000000ffff0cb224 */ /* 0x000fe200078e0a0c */
[----:B------:R-:W-:Y:S01]  /*15f0*/  ISETP.GT.U32.AND P3, PT, R2, R16, PT ;  /* 0x000000100200720c */ /* 0x000fe20003f64070 */
[----:B------:R-:W-:Y:S01]  /*1600*/  @!P4 IMAD.IADD R17, R17, 0x1, -R2 ;  /* 0x000000011111c824 */ /* 0x000fe200078e0a02 */
[----:B------:R-:W-:Y:S01]  /*1610*/  IABS R24, R30 ;  /* 0x0000001e00187213 */ /* 0x000fe20000000000 */
[----:B------:R-:W-:Y:S01]  /*1620*/  @!P1 IMAD.MOV R13, RZ, RZ, -R13 ;  /* 0x000000ffff0d9224 */ /* 0x000fe200078e0a0d */
[----:B------:R-:W-:Y:S01]  /*1630*/  ISETP.GE.AND P1, PT, R14, RZ, PT ;  /* 0x000000ff0e00720c */ /* 0x000fe20003f26270 */
[----:B------:R-:W-:Y:S01]  /*1640*/  @!P6 IMAD.MOV R15, RZ, RZ, -R15 ;  /* 0x000000ffff0fe224 */ /* 0x000fe200078e0a0f */
[C---:B------:R-:W-:Y:S01]  /*1650*/  ISETP.GT.U32.AND P4, PT, R2.reuse, R17, PT ;  /* 0x000000110200720c */ /* 0x040fe20003f84070 */
[----:B------:R-:W-:Y:S01]  /*1660*/  IMAD.HI.U32 R14, R5, R22, RZ ;  /* 0x00000016050e7227 */ /* 0x000fe200078e00ff */
[----:B------:R-:W-:-:S03]  /*1670*/  ISETP.GT.U32.AND P6, PT, R2, R18, PT ;  /* 0x000000120200720c */ /* 0x000fc60003fc4070 */
[----:B------:R-:W-:-:S04]  /*1680*/  IMAD.HI.U32 R19, R5, R24, RZ ;  /* 0x0000001805137227 */ /* 0x000fc800078e00ff */
[----:B------:R-:W-:-:S04]  /*1690*/  IMAD.HI.U32 R20, R5, R26, RZ ;  /* 0x0000001a05147227 */ /* 0x000fc800078e00ff */
[----:B------:R-:W-:Y:S02]  /*16a0*/  IMAD.MOV R23, RZ, RZ, -R14 ;  /* 0x000000ffff177224 */ /* 0x000fe400078e0a0e */
[----:B------:R-:W-:Y:S02]  /*16b0*/  IMAD.MOV R25, RZ, RZ, -R19 ;  /* 0x000000ffff197224 */ /* 0x000fe400078e0a13 */
[----:B------:R-:W-:Y:S02]  /*16c0*/  IMAD.MOV R27, RZ, RZ, -R20 ;  /* 0x000000ffff1b7224 */ /* 0x000fe400078e0a14 */
[----:B------:R-:W-:Y:S02]  /*16d0*/  @!P3 IMAD.IADD R16, R16, 0x1, -R2 ;  /* 0x000000011010b824 */ /* 0x000fe400078e0a02 */
[C---:B------:R-:W-:Y:S02]  /*16e0*/  IMAD R19, R2.reuse, R23, R22 ;  /* 0x0000001702137224 */ /* 0x040fe400078e0216 */
[C---:B------:R-:W-:Y:S01]  /*16f0*/  IMAD R20, R2.reuse, R25, R24 ;  /* 0x0000001902147224 */ /* 0x040fe200078e0218 */
[C---:B------:R-:W-:Y:S01]  /*1700*/  ISETP.GT.U32.AND P3, PT, R2.reuse, R16, PT ;  /* 0x000000100200720c */ /* 0x040fe20003f64070 */
[--C-:B------:R-:W-:Y:S01]  /*1710*/  @!P4 IMAD.IADD R17, R17, 0x1, -R2.reuse ;  /* 0x000000011111c824 */ /* 0x100fe200078e0a02 */
[----:B------:R-:W-:Y:S01]  /*1720*/  ISETP.GT.U32.AND P4, PT, R2, R19, PT ;  /* 0x000000130200720c */ /* 0x000fe20003f84070 */
[----:B------:R-:W-:Y:S01]  /*1730*/  @!P6 IMAD.IADD R18, R18, 0x1, -R2 ;  /* 0x000000011212e824 */ /* 0x000fe200078e0a02 */
[----:B------:R-:W-:Y:S01]  /*1740*/  ISETP.GT.U32.AND P6, PT, R2, R20, PT ;  /* 0x000000140200720c */ /* 0x000fe20003fc4070 */
[----:B------:R-:W-:Y:S01]  /*1750*/  IMAD.HI.U32 R21, R5, R28, RZ ;  /* 0x0000001c05157227 */ /* 0x000fe200078e00ff */
[----:B------:R-:W-:-:S03]  /*1760*/  IABS R24, R33 ;  /* 0x0000002100187213 */ /* 0x000fc60000000000 */
[----:B------:R-:W-:Y:S02]  /*1770*/  IMAD.MOV R29, RZ, RZ, -R21 ;  /* 0x000000ffff1d7224 */ /* 0x000fe400078e0a15 */
[----:B------:R-:W-:Y:S01]  /*1780*/  IMAD R21, R2, R27, R26 ;  /* 0x0000001b02157224 */ /* 0x000fe200078e021a */
[----:B------:R-:W-:Y:S01]  /*1790*/  IABS R26, R34 ;  /* 0x00000022001a7213 */ /* 0x000fe20000000000 */
[--C-:B------:R-:W-:Y:S01]  /*17a0*/  @!P3 IMAD.IADD R16, R16, 0x1, -R2.reuse ;  /* 0x000000011010b824 */ /* 0x100fe200078e0a02 */
[----:B------:R-:W-:Y:S01]  /*17b0*/  ISETP.GE.AND P3, PT, R30, RZ, PT ;  /* 0x000000ff1e00720c */ /* 0x000fe20003f66270 */
[--C-:B------:R-:W-:Y:S01]  /*17c0*/  @!P4 IMAD.IADD R19, R19, 0x1, -R2.reuse ;  /* 0x000000011313c824 */ /* 0x100fe200078e0a02 */
[----:B------:R-:W-:Y:S01]  /*17d0*/  ISETP.GT.U32.AND P4, PT, R2, R18, PT ;  /* 0x000000120200720c */ /* 0x000fe20003f84070 */
[----:B------:R-:W-:Y:S01]  /*17e0*/  @!P6 IMAD.IADD R20, R20, 0x1, -R2 ;  /* 0x000000011414e824 */ /* 0x000fe200078e0a02 */
[----:B------:R-:W-:Y:S01]  /*17f0*/  IABS R30, R37 ;  /* 0x00000025001e7213 */ /* 0x000fe20000000000 */
[----:B------:R-:W-:Y:S01]  /*1800*/  @!P2 IMAD.MOV R16, RZ, RZ, -R16 ;  /* 0x000000ffff10a224 */ /* 0x000fe200078e0a10 */
[C---:B------:R-:W-:Y:S01]  /*1810*/  ISETP.GT.U32.AND P2, PT, R2.reuse, R19, PT ;  /* 0x000000130200720c */ /* 0x040fe20003f44070 */
[----:B------:R-:W-:Y:S01]  /*1820*/  IMAD.HI.U32 R14, R5, R24, RZ ;  /* 0x00000018050e7227 */ /* 0x000fe200078e00ff */
[----:B------:R-:W-:-:S03]  /*1830*/  ISETP.GT.U32.AND P6, PT, R2, R20, PT ;  /* 0x000000140200720c */ /* 0x000fc60003fc4070 */
[----:B------:R-:W-:-:S04]  /*1840*/  IMAD.HI.U32 R23, R5, R26, RZ ;  /* 0x0000001a05177227 */ /* 0x000fc800078e00ff */
[----:B------:R-:W-:Y:S02]  /*1850*/  IMAD.MOV R25, RZ, RZ, -R14 ;  /* 0x000000ffff197224 */ /* 0x000fe400078e0a0e */
[C---:B------:R-:W-:Y:S01]  /*1860*/  IMAD R22, R2.reuse, R29, R28 ;  /* 0x0000001d02167224 */ /* 0x040fe200078e021c */
[----:B------:R-:W-:Y:S01]  /*1870*/  IABS R28, R35 ;  /* 0x00000023001c7213 */ /* 0x000fe20000000000 */
[----:B------:R-:W-:Y:S01]  /*1880*/  IMAD.MOV R27, RZ, RZ, -R23 ;  /* 0x000000ffff1b7224 */ /* 0x000fe200078e0a17 */
[----:B------:R-:W-:Y:S01]  /*1890*/  IABS R29, R36 ;  /* 0x00000024001d7213 */ /* 0x000fe20000000000 */
[C---:B------:R-:W-:Y:S02]  /*18a0*/  IMAD R23, R2.reuse, R25, R24 ;  /* 0x0000001902177224 */ /* 0x040fe400078e0218 */
[----:B------:R-:W-:Y:S01]  /*18b0*/  @!P0 IMAD.MOV R17, RZ, RZ, -R17 ;  /* 0x000000ffff118224 */ /* 0x000fe200078e0a11 */
[----:B------:R-:W-:Y:S01]  /*18c0*/  ISETP.GT.U32.AND P0, PT, R2, R21, PT ;  /* 0x000000150200720c */ /* 0x000fe20003f04070 */
[----:B------:R-:W-:Y:S01]  /*18d0*/  @!P4 IMAD.IADD R18, R18, 0x1, -R2 ;  /* 0x000000011212c824 */ /* 0x000fe200078e0a02 */
[C---:B------:R-:W-:Y:S01]  /*18e0*/  ISETP.GT.U32.AND P4, PT, R2.reuse, R22, PT ;  /* 0x000000160200720c */ /* 0x040fe20003f84070 */
[----:B------:R-:W-:-:S02]  /*18f0*/  IMAD R24, R2, R27, R26 ;  /* 0x0000001b02187224 */ /* 0x000fc400078e021a */
[--C-:B------:R-:W-:Y:S01]  /*1900*/  @!P2 IMAD.IADD R19, R19, 0x1, -R2.reuse ;  /* 0x000000011313a824 */ /* 0x100fe200078e0a02 */
[----:B------:R-:W-:Y:S01]  /*1910*/  ISETP.GT.U32.AND P2, PT, R2, R23, PT ;  /* 0x000000170200720c */ /* 0x000fe20003f44070 */
[----:B------:R-:W-:Y:S01]  /*1920*/  @!P6 IMAD.IADD R20, R20, 0x1, -R2 ;  /* 0x000000011414e824 */ /* 0x000fe200078e0a02 */
[----:B------:R-:W-:Y:S01]  /*1930*/  ISETP.GT.U32.AND P6, PT, R2, R24, PT ;  /* 0x000000180200720c */ /* 0x000fe20003fc4070 */
[----:B------:R-:W-:-:S04]  /*1940*/  IMAD.HI.U32 R14, R5, R28, RZ ;  /* 0x0000001c050e7227 */ /* 0x000fc800078e00ff */
[--C-:B------:R-:W-:Y:S01]  /*1950*/  @!P0 IMAD.IADD R21, R21, 0x1, -R2.reuse ;  /* 0x0000000115158824 */ /* 0x100fe200078e0a02 */
[----:B------:R-:W-:Y:S01]  /*1960*/  ISETP.GE.AND P0, PT, R31, RZ, PT ;  /* 0x000000ff1f00720c */ /* 0x000fe20003f06270 */
[----:B------:R-:W-:Y:S01]  /*1970*/  @!P4 IMAD.IADD R22, R22, 0x1, -R2 ;  /* 0x000000011616c824 */ /* 0x000fe200078e0a02 */
[----:B------:R-:W-:Y:S01]  /*1980*/  ISETP.GE.AND P4, PT, R32, RZ, PT ;  /* 0x000000ff2000720c */ /* 0x000fe20003f86270 */
[----:B------:R-:W-:-:S04]  /*1990*/  IMAD.HI.U32 R25, R5, R29, RZ ;  /* 0x0000001d05197227 */ /* 0x000fc800078e00ff */
[--C-:B------:R-:W-:Y:S01]  /*19a0*/  @!P2 IMAD.IADD R23, R23, 0x1, -R2.reuse ;  /* 0x000000011717a824 */ /* 0x100fe200078e0a02 */
[----:B------:R-:W-:Y:S01]  /*19b0*/  ISETP.GT.U32.AND P2, PT, R2, R21, PT ;  /* 0x000000150200720c */ /* 0x000fe20003f44070 */
[----:B------:R-:W-:Y:S01]  /*19c0*/  @!P6 IMAD.IADD R24, R24, 0x1, -R2 ;  /* 0x000000011818e824 */ /* 0x000fe200078e0a02 */
[C---:B------:R-:W-:Y:S01]  /*19d0*/  ISETP.GT.U32.AND P6, PT, R2.reuse, R22, PT ;  /* 0x000000160200720c */ /* 0x040fe20003fc4070 */
[----:B------:R-:W-:Y:S01]  /*19e0*/  @!P5 IMAD.MOV R18, RZ, RZ, -R18 ;  /* 0x000000ffff12d224 */ /* 0x000fe200078e0a12 */
[----:B------:R-:W-:Y:S01]  /*19f0*/  ISETP.GT.U32.AND P5, PT, R2, R23, PT ;  /* 0x000000170200720c */ /* 0x000fe20003fa4070 */
[----:B------:R-:W-:Y:S02]  /*1a00*/  IMAD.MOV R27, RZ, RZ, -R14 ;  /* 0x000000ffff1b7224 */ /* 0x000fe400078e0a0e */
[----:B------:R-:W-:Y:S02]  /*1a10*/  IMAD.MOV R26, RZ, RZ, -R25 ;  /* 0x000000ffff1a7224 */ /* 0x000fe400078e0a19 */
[----:B------:R-:W-:-:S02]  /*1a20*/  VIADD R32, R56, 0xac ;  /* 0x000000ac38207836 */ /* 0x000fc40000000000 */
[C---:B------:R-:W-:Y:S02]  /*1a30*/  IMAD R25, R2.reuse, R27, R28 ;  /* 0x0000001b02197224 */ /* 0x040fe400078e021c */
[C---:B------:R-:W-:Y:S01]  /*1a40*/  IMAD R26, R2.reuse, R26, R29 ;  /* 0x0000001a021a7224 */ /* 0x040fe200078e021d */
[----:B------:R-:W-:Y:S01]  /*1a50*/  IABS R28, R32 ;  /* 0x00000020001c7213 */ /* 0x000fe20000000000 */
[----:B------:R-:W-:Y:S01]  /*1a60*/  @!P1 IMAD.MOV R19, RZ, RZ, -R19 ;  /* 0x000000ffff139224 */ /* 0x000fe200078e0a13 */
[----:B------:R-:W-:Y:S01]  /*1a70*/  ISETP.GT.U32.AND P1, PT, R2, R24, PT ;  /* 0x000000180200720c */ /* 0x000fe20003f24070 */
[--C-:B------:R-:W-:Y:S01]  /*1a80*/  @!P2 IMAD.IADD R21, R21, 0x1, -R2.reuse ;  /* 0x000000011515a824 */ /* 0x100fe200078e0a02 */
[----:B------:R-:W-:Y:S01]  /*1a90*/  ISETP.GE.AND P2, PT, R33, RZ, PT ;  /* 0x000000ff2100720c */ /* 0x000fe20003f46270 */
[----:B------:R-:W-:Y:S01]  /*1aa0*/  @!P6 IMAD.IADD R22, R22, 0x1, -R2 ;  /* 0x000000011616e824 */ /* 0x000fe200078e0a02 */
[----:B------:R-:W-:Y:S01]  /*1ab0*/  ISETP.GT.U32.AND P6, PT, R2, R26, PT ;  /* 0x0000001a0200720c */ /* 0x000fe20003fc4070 */
[----:B------:R-:W-:-:S04]  /*1ac0*/  IMAD.HI.U32 R14, R5, R28, RZ ;  /* 0x0000001c050e7227 */ /* 0x000fc800078e00ff */
[----:B------:R-:W-:Y:S01]  /*1ad0*/  @!P5 IMAD.IADD R23, R23, 0x1, -R2 ;  /* 0x000000011717d824 */ /* 0x000fe200078e0a02 */
[----:B------:R-:W-:Y:S01]  /*1ae0*/  ISETP.GE.AND P5, PT, R34, RZ, PT ;  /* 0x000000ff2200720c */ /* 0x000fe20003fa6270 */
[----:B------:R-:W-:-:S04]  /*1af0*/  IMAD.HI.U32 R27, R5, R30, RZ ;  /* 0x0000001e051b7227 */ /* 0x000fc800078e00ff */
[----:B------:R-:W-:Y:S02]  /*1b00*/  IMAD.MOV R29, RZ, RZ, -R14 ;  /* 0x000000ffff1d7224 */ /* 0x000fe400078e0a0e */
[----:B------:R-:W-:Y:S02]  /*1b10*/  IMAD.MOV R31, RZ, RZ, -R27 ;  /* 0x000000ffff1f7224 */ /* 0x000fe400078e0a1b */
[C---:B------:R-:W-:Y:S02]  /*1b20*/  IMAD R27, R2.reuse, R29, R28 ;  /* 0x0000001d021b7224 */ /* 0x040fe400078e021c */
[----:B------:R-:W-:Y:S01]  /*1b30*/  @!P3 IMAD.MOV R20, RZ, RZ, -R20 ;  /* 0x000000ffff14b224 */ /* 0x000fe200078e0a14 */
[----:B------:R-:W-:Y:S01]  /*1b40*/  ISETP.GT.U32.AND P3, PT, R2, R25, PT ;  /* 0x000000190200720c */ /* 0x000fe20003f64070 */
[--C-:B------:R-:W-:Y:S01]  /*1b50*/  @!P1 IMAD.IADD R24, R24, 0x1, -R2.reuse ;  /* 0x0000000118189824 */ /* 0x100fe200078e0a02 */
[----:B------:R-:W-:Y:S01]  /*1b60*/  ISETP.GE.AND P1, PT, R35, RZ, PT ;  /* 0x000000ff2300720c */ /* 0x000fe20003f26270 */
[----:B------:R-:W-:Y:S01]  /*1b70*/  @!P6 IMAD.IADD R26, R26, 0x1, -R2 ;  /* 0x000000011a1ae824 */ /* 0x000fe200078e0a02 */
[----:B------:R-:W-:Y:S01]  /*1b80*/  ISETP.GE.AND P6, PT, R32, RZ, PT ;  /* 0x000000ff2000720c */ /* 0x000fe20003fc6270 */
[----:B------:R-:W-:-:S02]  /*1b90*/  IMAD R28, R2, R31, R30 ;  /* 0x0000001f021c7224 */ /* 0x000fc400078e021e */
[----:B------:R-:W-:Y:S01]  /*1ba0*/  @!P2 IMAD.MOV R23, RZ, RZ, -R23 ;  /* 0x000000ffff17a224 */ /* 0x000fe200078e0a17 */
[C---:B------:R-:W-:Y:S01]  /*1bb0*/  ISETP.GT.U32.AND P2, PT, R2.reuse, R27, PT ;  /* 0x0000001b0200720c */ /* 0x040fe20003f44070 */
[----:B------:R-:W-:Y:S01]  /*1bc0*/  @!P4 IMAD.MOV R22, RZ, RZ, -R22 ;  /* 0x000000ffff16c224 */ /* 0x000fe200078e0a16 */
[C---:B------:R-:W-:Y:S01]  /*1bd0*/  ISETP.GT.U32.AND P4, PT, R2.reuse, R26, PT ;  /* 0x0000001a0200720c */ /* 0x040fe20003f84070 */
[----:B------:R-:W-:Y:S01]  /*1be0*/  @!P5 IMAD.MOV R24, RZ, RZ, -R24 ;  /* 0x000000ffff18d224 */ /* 0x000fe200078e0a18 */
[----:B------:R-:W-:Y:S01]  /*1bf0*/  ISETP.GT.U32.AND P5, PT, R2, R28, PT ;  /* 0x0000001c0200720c */ /* 0x000fe20003fa4070 */
[----:B------:R-:W-:Y:S02]  /*1c00*/  VIADD R14, R56, 0xa4 ;  /* 0x000000a4380e7836 */ /* 0x000fe40000000000 */
[--C-:B------:R-:W-:Y:S01]  /*1c10*/  @!P3 IMAD.IADD R25, R25, 0x1, -R2.reuse ;  /* 0x000000011919b824 */ /* 0x100fe200078e0a02 */
[----:B------:R-:W-:Y:S01]  /*1c20*/  ISETP.GE.AND P3, PT, R36, RZ, PT ;  /* 0x000000ff2400720c */ /* 0x000fe20003f66270 */
[----:B------:R-:W-:Y:S01]  /*1c30*/  VIADD R29, R56, 0xa0 ;  /* 0x000000a0381d7836 */ /* 0x000fe20000000000 */
[----:B------:R-:W-:Y:S01]  /*1c40*/  IABS R31, R14 ;  /* 0x0000000e001f7213 */ /* 0x000fe20000000000 */
[----:B------:R-:W-:Y:S01]  /*1c50*/  @!P0 IMAD.MOV R21, RZ, RZ, -R21 ;  /* 0x000000ffff158224 */ /* 0x000fe200078e0a15 */
[----:B------:R-:W-:Y:S01]  /*1c60*/  ISETP.GT.U32.AND P0, PT, R2, R25, PT ;  /* 0x000000190200720c */ /* 0x000fe20003f04070 */
[--C-:B------:R-:W-:Y:S01]  /*1c70*/  @!P2 IMAD.IADD R27, R27, 0x1, -R2.reuse ;  /* 0x000000011b1ba824 */ /* 0x100fe200078e0a02 */
[----:B------:R-:W-:Y:S01]  /*1c80*/  IABS R32, R29 ;  /* 0x0000001d00207213 */ /* 0x000fe20000000000 */
[--C-:B------:R-:W-:Y:S01]  /*1c90*/  @!P4 IMAD.IADD R26, R26, 0x1, -R2.reuse ;  /* 0x000000011a1ac824 */ /* 0x100fe200078e0a02 */
[----:B------:R-:W-:Y:S01]  /*1ca0*/  ISETP.GE.AND P4, PT, R14, RZ, PT ;  /* 0x000000ff0e00720c */ /* 0x000fe20003f86270 */
[----:B------:R-:W-:Y:S01]  /*1cb0*/  @!P5 IMAD.IADD R28, R28, 0x1, -R2 ;  /* 0x000000011c1cd824 */ /* 0x000fe200078e0a02 */
[----:B------:R-:W-:Y:S01]  /*1cc0*/  ISETP.GT.U32.AND P5, PT, R2, R27, PT ;  /* 0x0000001b0200720c */ /* 0x000fe20003fa4070 */
[----:B------:R-:W-:Y:S01]  /*1cd0*/  IMAD.HI.U32 R14, R5, R31, RZ ;  /* 0x0000001f050e7227 */ /* 0x000fe200078e00ff */
[----:B------:R-:W-:-:S02]  /*1ce0*/  ISETP.GE.AND P2, PT, R29, RZ, PT ;  /* 0x000000ff1d00720c */ /* 0x000fc40003f46270 */
[----:B------:R-:W-:Y:S01]  /*1cf0*/  IABS R36, R39 ;  /* 0x0000002700247213 */ /* 0x000fe20000000000 */
[----:B------:R-:W-:-:S04]  /*1d00*/  IMAD.HI.U32 R29, R5, R32, RZ ;  /* 0x00000020051d7227 */ /* 0x000fc800078e00ff */
[----:B------:R-:W-:Y:S02]  /*1d10*/  IMAD.MOV R14, RZ, RZ, -R14 ;  /* 0x000000ffff0e7224 */ /* 0x000fe400078e0a0e */
[----:B------:R-:W-:Y:S02]  /*1d20*/  IMAD.MOV R33, RZ, RZ, -R29 ;  /* 0x000000ffff217224 */ /* 0x000fe400078e0a1d */
[----:B------:R-:W-:Y:S02]  /*1d30*/  IMAD R29, R2, R14, R31 ;  /* 0x0000000e021d7224 */ /* 0x000fe400078e021f */
[--C-:B------:R-:W-:Y:S01]  /*1d40*/  @!P0 IMAD.IADD R25, R25, 0x1, -R2.reuse ;  /* 0x0000000119198824 */ /* 0x100fe200078e0a02 */
[----:B------:R-:W-:Y:S01]  /*1d50*/  ISETP.GE.AND P0, PT, R37, RZ, PT ;  /* 0x000000ff2500720c */ /* 0x000fe20003f06270 */
[----:B------:R-:W-:Y:S02]  /*1d60*/  VIADD R30, R56, 0x9c ;  /* 0x0000009c381e7836 */ /* 0x000fe40000000000 */
[----:B------:R-:W-:Y:S01]  /*1d70*/  @!P5 IMAD.IADD R27, R27, 0x1, -R2 ;  /* 0x000000011b1bd824 */ /* 0x000fe200078e0a02 */
[C---:B------:R-:W-:Y:S01]  /*1d80*/  ISETP.GT.U32.AND P5, PT, R2.reuse, R29, PT ;  /* 0x0000001d0200720c */ /* 0x040fe20003fa4070 */
[----:B------:R-:W-:Y:S01]  /*1d90*/  @!P1 IMAD.MOV R25, RZ, RZ, -R25 ;  /* 0x000000ffff199224 */ /* 0x000fe200078e0a19 */
[----:B------:R-:W-:Y:S01]  /*1da0*/  ISETP.GT.U32.AND P1, PT, R2, R28, PT ;  /* 0x0000001c0200720c */ /* 0x000fe20003f24070 */
[----:B------:R-:W-:Y:S01]  /*1db0*/  @!P3 IMAD.MOV R26, RZ, RZ, -R26 ;  /* 0x000000ffff1ab224 */ /* 0x000fe200078e0a1a */
[----:B------:R-:W-:Y:S01]  /*1dc0*/  ISETP.GE.AND P3, PT, R30, RZ, PT ;  /* 0x000000ff1e00720c */ /* 0x000fe20003f66270 */
[----:B------:R-:W-:Y:S01]  /*1dd0*/  @!P6 IMAD.MOV R27, RZ, RZ, -R27 ;  /* 0x000000ffff1be224 */ /* 0x000fe200078e0a1b */
[----:B------:R-:W-:Y:S01]  /*1de0*/  IABS R34, R30 ;  /* 0x0000001e00227213 */ /* 0x000fe20000000000 */
[----:B------:R-:W-:-:S02]  /*1df0*/  IMAD R30, R2, R33, R32 ;  /* 0x00000021021e7224 */ /* 0x000fc400078e0220 */
[----:B------:R-:W-:Y:S02]  /*1e00*/  VIADD R14, R56, 0x98 ;  /* 0x00000098380e7836 */ /* 0x000fe40000000000 */
[----:B------:R-:W-:Y:S01]  /*1e10*/  IMAD.MOV.U32 R32, RZ, RZ, R34 ;  /* 0x000000ffff207224 */ /* 0x000fe200078e0022 */
[----:B------:R-:W-:Y:S01]  /*1e20*/  ISETP.GT.U32.AND P6, PT, R2, R30, PT ;  /* 0x0000001e0200720c */ /* 0x000fe20003fc4070 */
[--C-:B------:R-:W-:Y:S01]  /*1e30*/  @!P5 IMAD.IADD R29, R29, 0x1, -R2.reuse ;  /* 0x000000011d1dd824 */ /* 0x100fe200078e0a02 */
[----:B------:R-:W-:Y:S01]  /*1e40*/  IABS R34, R14 ;  /* 0x0000000e00227213 */ /* 0x000fe20000000000 */
[----:B------:R-:W-:Y:S01]  /*1e50*/  @!P1 IMAD.IADD R28, R28, 0x1, -R2 ;  /* 0x000000011c1c9824 */ /* 0x000fe200078e0a02 */
[----:B------:R-:W-:Y:S01]  /*1e60*/  ISETP.GE.AND P1, PT, R14, RZ, PT ;  /* 0x000000ff0e00720c */ /* 0x000fe20003f26270 */
[----:B------:R-:W-:Y:S01]  /*1e70*/  IMAD.HI.U32 R14, R5, R32, RZ ;  /* 0x00000020050e7227 */ /* 0x000fe200078e00ff */
[----:B------:R-:W-:-:S03]  /*1e80*/  ISETP.GT.U32.AND P5, PT, R2, R29, PT ;  /* 0x0000001d0200720c */ /* 0x000fc60003fa4070 */
[----:B------:R-:W-:Y:S02]  /*1e90*/  VIADD R31, R56, 0x94 ;  /* 0x00000094381f7836 */ /* 0x000fe40000000000 */
[----:B------:R-:W-:Y:S02]  /*1ea0*/  IMAD.MOV R33, RZ, RZ, -R14 ;  /* 0x000000ffff217224 */ /* 0x000fe400078e0a0e */
[----:B------:R-:W-:Y:S01]  /*1eb0*/  IMAD.HI.U32 R14, R5, R34, RZ ;  /* 0x00000022050e7227 */ /* 0x000fe200078e00ff */
[----:B------:R-:W-:-:S03]  /*1ec0*/  IABS R35, R31 ;  /* 0x0000001f00237213 */ /* 0x000fc60000000000 */
[----:B------:R-:W-:Y:S02]  /*1ed0*/  @!P6 IMAD.IADD R30, R30, 0x1, -R2 ;  /* 0x000000011e1ee824 */ /* 0x000fe400078e0a02 */
[----:B------:R-:W-:Y:S01]  /*1ee0*/  @!P0 IMAD.MOV R28, RZ, RZ, -R28 ;  /* 0x000000ffff1c8224 */ /* 0x000fe200078e0a1c */
[----:B------:R-:W-:Y:S01]  /*1ef0*/  ISETP.GE.AND P0, PT, R31, RZ, PT ;  /* 0x000000ff1f00720c */ /* 0x000fe20003f06270 */
[C---:B------:R-:W-:Y:S01]  /*1f00*/  IMAD R31, R2.reuse, R33, R32 ;  /* 0x00000021021f7224 */ /* 0x040fe200078e0220 */
[----:B------:R-:W-:Y:S01]  /*1f10*/  ISETP.GT.U32.AND P6, PT, R2, R30, PT ;  /* 0x0000001e0200720c */ /* 0x000fe20003fc4070 */
[----:B------:R-:W-:Y:S02]  /*1f20*/  IMAD.MOV R33, RZ, RZ, -R14 ;  /* 0x000000ffff217224 */ /* 0x000fe400078e0a0e */
[----:B------:R-:W-:-:S04]  /*1f30*/  IMAD.HI.U32 R14, R5, R35, RZ ;  /* 0x00000023050e7227 */ /* 0x000fc800078e00ff */
[C---:B------:R-:W-:Y:S02]  /*1f40*/  IMAD R32, R2.reuse, R33, R34 ;  /* 0x0000002102207224 */ /* 0x040fe400078e0222 */
[----:B------:R-:W-:Y:S01]  /*1f50*/  @!P5 IMAD.IADD R29, R29, 0x1, -R2 ;  /* 0x000000011d1dd824 */ /* 0x000fe200078e0a02 */
[----:B------:R-:W-:Y:S01]  /*1f60*/  ISETP.GT.U32.AND P5, PT, R2, R31, PT ;  /* 0x0000001f0200720c */ /* 0x000fe20003fa4070 */
[----:B------:R-:W-:-:S04]  /*1f70*/  IMAD.HI.U32 R33, R5, R36, RZ ;  /* 0x0000002405217227 */ /* 0x000fc800078e00ff */
[----:B------:R-:W-:Y:S02]  /*1f80*/  IMAD.MOV R14, RZ, RZ, -R14 ;  /* 0x000000ffff0e7224 */ /* 0x000fe400078e0a0e */
[----:B------:R-:W-:Y:S02]  /*1f90*/  IMAD.MOV R37, RZ, RZ, -R33 ;  /* 0x000000ffff257224 */ /* 0x000fe400078e0a21 */
[C---:B------:R-:W-:Y:S02]  /*1fa0*/  IMAD R33, R2.reuse, R14, R35 ;  /* 0x0000000e02217224 */ /* 0x040fe400078e0223 */
[----:B------:R-:W-:Y:S01]  /*1fb0*/  IMAD R34, R2, R37, R36 ;  /* 0x0000002502227224 */ /* 0x000fe200078e0224 */
[----:B------:R-:W-:Y:S01]  /*1fc0*/  IABS R36, R43 ;  /* 0x0000002b00247213 */ /* 0x000fe20000000000 */
[--C-:B------:R-:W-:Y:S01]  /*1fd0*/  @!P6 IMAD.IADD R30, R30, 0x1, -R2.reuse ;  /* 0x000000011e1ee824 */ /* 0x100fe200078e0a02 */
[C---:B------:R-:W-:Y:S01]  /*1fe0*/  ISETP.GT.U32.AND P6, PT, R2.reuse, R33, PT ;  /* 0x000000210200720c */ /* 0x040fe20003fc4070 */
[----:B------:R-:W-:Y:S01]  /*1ff0*/  @!P5 IMAD.IADD R31, R31, 0x1, -R2 ;  /* 0x000000011f1fd824 */ /* 0x000fe200078e0a02 */
[----:B------:R-:W-:Y:S01]  /*2000*/  ISETP.GT.U32.AND P5, PT, R2, R34, PT ;  /* 0x000000220200720c */ /* 0x000fe20003fa4070 */
[----:B------:R-:W-:-:S04]  /*2010*/  IMAD.HI.U32 R14, R5, R38, RZ ;  /* 0x00000026050e7227 */ /* 0x000fc800078e00ff */
[----:B------:R-:W-:Y:S01]  /*2020*/  @!P4 IMAD.MOV R29, RZ, RZ, -R29 ;  /* 0x000000ffff1dc224 */ /* 0x000fe200078e0a1d */
[----:B------:R-:W-:Y:S01]  /*2030*/  ISETP.GT.U32.AND P4, PT, R2, R32, PT ;  /* 0x000000200200720c */ /* 0x000fe20003f84070 */
[----:B------:R-:W-:Y:S02]  /*2040*/  IMAD.MOV R35, RZ, RZ, -R14 ;  /* 0x000000ffff237224 */ /* 0x000fe400078e0a0e */
[----:B------:R-:W-:-:S04]  /*2050*/  IMAD.HI.U32 R14, R5, R36, RZ ;  /* 0x00000024050e7227 */ /* 0x000fc800078e00ff */
[--C-:B------:R-:W-:Y:S02]  /*2060*/  @!P6 IMAD.IADD R33, R33, 0x1, -R2.reuse ;  /* 0x000000012121e824 */ /* 0x100fe400078e0a02 */
[----:B------:R-:W-:Y:S02]  /*2070*/  @!P5 IMAD.IADD R34, R34, 0x1, -R2 ;  /* 0x000000012222d824 */ /* 0x000fe400078e0a02 */
[----:B------:R-:W-:Y:S01]  /*2080*/  IMAD.MOV R37, RZ, RZ, -R14 ;  /* 0x000000ffff257224 */ /* 0x000fe200078e0a0e */
[----:B------:R-:W-:Y:S01]  /*2090*/  ISETP.GT.U32.AND P5, PT, R2, R33, PT ;  /* 0x000000210200720c */ /* 0x000fe20003fa4070 */
[----:B------:R-:W-:Y:S01]  /*20a0*/  @!P4 IMAD.IADD R32, R32, 0x1, -R2 ;  /* 0x000000012020c824 */ /* 0x000fe200078e0a02 */
[C---:B------:R-:W-:Y:S01]  /*20b0*/  ISETP.GT.U32.AND P4, PT, R2.reuse, R31, PT ;  /* 0x0000001f0200720c */ /* 0x040fe20003f84070 */
[----:B------:R-:W-:Y:S02]  /*20c0*/  IMAD R36, R2, R37, R36 ;  /* 0x0000002502247224 */ /* 0x000fe400078e0224 */
[----:B------:R-:W-:Y:S01]  /*20d0*/  VIADD R44, R56, 0x84 ;  /* 0x00000084382c7836 */ /* 0x000fe20000000000 */
[C---:B------:R-:W-:Y:S01]  /*20e0*/  ISETP.GT.U32.AND P6, PT, R2.reuse, R32, PT ;  /* 0x000000200200720c */ /* 0x040fe20003fc4070 */
[----:B------:R-:W-:Y:S01]  /*20f0*/  @!P2 IMAD.MOV R30, RZ, RZ, -R30 ;  /* 0x000000ffff1ea224 */ /* 0x000fe200078e0a1e */
[----:B------:R-:W-:Y:S01]  /*2100*/  ISETP.GT.U32.AND P2, PT, R2, R34, PT ;  /* 0x000000220200720c */ /* 0x000fe20003f44070 */
[----:B------:R-:W-:-:S02]  /*2110*/  VIADD R45, R56, 0x80 ;  /* 0x00000080382d7836 */ /* 0x000fc40000000000 */
[C---:B------:R-:W-:Y:S01]  /*2120*/  IMAD R35, R2.reuse, R35, R38 ;  /* 0x0000002302237224 */ /* 0x040fe200078e0226 */
[----:B------:R-:W-:Y:S01]  /*2130*/  IABS R38, R44 ;  /* 0x0000002c00267213 */ /* 0x000fe20000000000 */
[----:B------:R-:W-:Y:S01]  /*2140*/  @!P5 IMAD.IADD R33, R33, 0x1, -R2 ;  /* 0x000000012121d824 */ /* 0x000fe200078e0a02 */
[----:B------:R-:W-:Y:S01]  /*2150*/  ISETP.GT.U32.AND P5, PT, R2, R36, PT ;  /* 0x000000240200720c */ /* 0x000fe20003fa4070 */
[----:B------:R-:W-:Y:S01]  /*2160*/  VIADD R46, R56, 0x7c ;  /* 0x0000007c382e7836 */ /* 0x000fe20000000000 */
[----:B------:R-:W-:Y:S01]  /*2170*/  IABS R40, R45 ;  /* 0x0000002d00287213 */ /* 0x000fe20000000000 */
[----:B------:R-:W-:-:S03]  /*2180*/  IMAD.HI.U32 R14, R5, R38, RZ ;  /* 0x00000026050e7227 */ /* 0x000fc600078e00ff */
[----:B------:R-:W-:Y:S01]  /*2190*/  IABS R42, R46 ;  /* 0x0000002e002a7213 */ /* 0x000fe20000000000 */
[----:B------:R-:W-:Y:S01]  /*21a0*/  @!P6 IMAD.IADD R32, R32, 0x1, -R2 ;  /* 0x000000012020e824 */ /* 0x000fe200078e0a02 */
[----:B------:R-:W-:Y:S01]  /*21b0*/  ISETP.GE.AND P6, PT, R39, RZ, PT ;  /* 0x000000ff2700720c */ /* 0x000fe20003fc6270 */
[----:B------:R-:W-:-:S04]  /*21c0*/  IMAD.HI.U32 R37, R5, R40, RZ ;  /* 0x0000002805257227 */ /* 0x000fc800078e00ff */
[----:B------:R-:W-:Y:S02]  /*21d0*/  @!P5 IMAD.IADD R36, R36, 0x1, -R2 ;  /* 0x000000012424d824 */ /* 0x000fe400078e0a02 */
[----:B------:R-:W-:Y:S02]  /*21e0*/  IMAD.MOV R39, RZ, RZ, -R14 ;  /* 0x000000ffff277224 */ /* 0x000fe400078e0a0e */
[----:B------:R-:W-:Y:S01]  /*21f0*/  @!P2 IMAD.IADD R34, R34, 0x1, -R2 ;  /* 0x000000012222a824 */ /* 0x000fe200078e0a02 */
[----:B------:R-:W-:Y:S01]  /*2200*/  ISETP.GT.U32.AND P5, PT, R2, R36, PT ;  /* 0x000000240200720c */ /* 0x000fe20003fa4070 */
[----:B------:R-:W-:Y:S01]  /*2210*/  IMAD.HI.U32 R14, R5, R42, RZ ;  /* 0x0000002a050e7227 */ /* 0x000fe200078e00ff */
[----:B------:R-:W-:-:S03]  /*2220*/  ISETP.GE.AND P2, PT, R41, RZ, PT ;  /* 0x000000ff2900720c */ /* 0x000fc60003f46270 */
[----:B------:R-:W-:Y:S02]  /*2230*/  IMAD.MOV R41, RZ, RZ, -R37 ;  /* 0x000000ffff297224 */ /* 0x000fe400078e0a25 */
[C---:B------:R-:W-:Y:S02]  /*2240*/  IMAD R37, R2.reuse, R39, R38 ;  /* 0x0000002702257224 */ /* 0x040fe400078e0226 */
[----:B------:R-:W-:Y:S02]  /*2250*/  IMAD.MOV R39, RZ, RZ, -R14 ;  /* 0x000000ffff277224 */ /* 0x000fe400078e0a0e */
[----:B------:R-:W-:Y:S01]  /*2260*/  @!P4 IMAD.IADD R31, R31, 0x1, -R2 ;  /* 0x000000011f1fc824 */ /* 0x000fe200078e0a02 */
[C---:B------:R-:W-:Y:S01]  /*2270*/  ISETP.GT.U32.AND P4, PT, R2.reuse, R35, PT ;  /* 0x000000230200720c */ /* 0x040fe20003f84070 */
[----:B------:R-:W-:Y:S02]  /*2280*/  IMAD R39, R2, R39, R42 ;  /* 0x0000002702277224 */ /* 0x000fe400078e022a */
[----:B------:R-:W-:-:S02]  /*2290*/  @!P5 IMAD.IADD R36, R36, 0x1, -R2 ;  /* 0x000000012424d824 */ /* 0x000fc400078e0a02 */
[----:B------:R-:W-:Y:S01]  /*22a0*/  VIADD R47, R56, 0x78 ;  /* 0x00000078382f7836 */ /* 0x000fe20000000000 */
[C---:B------:R-:W-:Y:S01]  /*22b0*/  ISETP.GT.U32.AND P5, PT, R2.reuse, R39, PT ;  /* 0x000000270200720c */ /* 0x040fe20003fa4070 */
[----:B------:R-:W-:Y:S02]  /*22c0*/  IMAD R38, R2, R41, R40 ;  /* 0x0000002902267224 */ /* 0x000fe400078e0228 */
[----:B------:R-:W-:Y:S01]  /*22d0*/  VIADD R48, R56, 0x74 ;  /* 0x0000007438307836 */ /* 0x000fe20000000000 */
[----:B------:R-:W-:Y:S01]  /*22e0*/  IABS R40, R47 ;  /* 0x0000002f00287213 */ /* 0x000fe20000000000 */
[----:B------:R-:W-:Y:S02]  /*22f0*/  @!P3 IMAD.MOV R31, RZ, RZ, -R31 ;  /* 0x000000ffff1fb224 */ /* 0x000fe400078e0a1f */
[----:B------:R-:W-:Y:S01]  /*2300*/  @!P4 IMAD.IADD R35, R35, 0x1, -R2 ;  /* 0x000000012323c824 */ /* 0x000fe200078e0a02 */
[----:B------:R-:W-:Y:S01]  /*2310*/  IABS R42, R48 ;  /* 0x00000030002a7213 */ /* 0x000fe20000000000 */
[----:B------:R-:W-:Y:S01]  /*2320*/  @!P1 IMAD.MOV R32, RZ, RZ, -R32 ;  /* 0x000000ffff209224 */ /* 0x000fe200078e0a20 */
[C---:B------:R-:W-:Y:S01]  /*2330*/  ISETP.GT.U32.AND P1, PT, R2.reuse, R37, PT ;  /* 0x000000250200720c */ /* 0x040fe20003f24070 */
[----:B------:R-:W-:Y:S01]  /*2340*/  IMAD.HI.U32 R14, R5, R40, RZ ;  /* 0x00000028050e7227 */ /* 0x000fe200078e00ff */
[----:B------:R-:W-:-:S02]  /*2350*/  ISETP.GT.U32.AND P3, PT, R2, R35, PT ;  /* 0x000000230200720c */ /* 0x000fc40003f64070 */
[----:B------:R-:W-:Y:S01]  /*2360*/  ISETP.GE.AND P4, PT, R43, RZ, PT ;  /* 0x000000ff2b00720c */ /* 0x000fe20003f86270 */
[----:B------:R-:W-:Y:S02]  /*2370*/  @!P5 IMAD.IADD R39, R39, 0x1, -R2 ;  /* 0x000000012727d824 */ /* 0x000fe400078e0a02 */
[----:B------:R-:W-:Y:S02]  /*2380*/  IMAD.MOV R41, RZ, RZ, -R14 ;  /* 0x000000ffff297224 */ /* 0x000fe400078e0a0e */
[----:B------:R-:W-:Y:S01]  /*2390*/  IMAD.HI.U32 R14, R5, R42, RZ ;  /* 0x0000002a050e7227 */ /* 0x000fe200078e00ff */
[----:B------:R-:W-:-:S03]  /*23a0*/  ISETP.GT.U32.AND P5, PT, R2, R39, PT ;  /* 0x000000270200720c */ /* 0x000fc60003fa4070 */
[----:B------:R-:W-:Y:S02]  /*23b0*/  IMAD R40, R2, R41, R40 ;  /* 0x0000002902287224 */ /* 0x000fe400078e0228 */
[----:B------:R-:W-:Y:S02]  /*23c0*/  IMAD.MOV R41, RZ, RZ, -R14 ;  /* 0x000000ffff297224 */ /* 0x000fe400078e0a0e */
[--C-:B------:R-:W-:Y:S01]  /*23d0*/  @!P3 IMAD.IADD R35, R35, 0x1, -R2.reuse ;  /* 0x000000012323b824 */ /* 0x100fe200078e0a02 */
[----:B------:R-:W-:Y:S01]  /*23e0*/  ISETP.GE.AND P3, PT, R45, RZ, PT ;  /* 0x000000ff2d00720c */ /* 0x000fe20003f66270 */
[----:B------:R-:W-:Y:S01]  /*23f0*/  @!P1 IMAD.IADD R37, R37, 0x1, -R2 ;  /* 0x0000000125259824 */ /* 0x000fe200078e0a02 */
[----:B------:R-:W-:Y:S01]  /*2400*/  ISETP.GE.AND P1, PT, R46, RZ, PT ;  /* 0x000000ff2e00720c */ /* 0x000fe20003f26270 */
[C---:B------:R-:W-:Y:S02]  /*2410*/  IMAD R41, R2.reuse, R41, R42 ;  /* 0x0000002902297224 */ /* 0x040fe400078e022a */
[----:B------:R-:W-:Y:S01]  /*2420*/  @!P2 IMAD.MOV R35, RZ, RZ, -R35 ;  /* 0x000000ffff23a224 */ /* 0x000fe200078e0a23 */
[C---:B------:R-:W-:Y:S01]  /*2430*/  ISETP.GT.U32.AND P2, PT, R2.reuse, R37, PT ;  /* 0x000000250200720c */ /* 0x040fe20003f44070 */
[----:B------:R-:W-:Y:S01]  /*2440*/  @!P6 IMAD.MOV R34, RZ, RZ, -R34 ;  /* 0x000000ffff22e224 */ /* 0x000fe200078e0a22 */
[C---:B------:R-:W-:Y:S01]  /*2450*/  ISETP.GT.U32.AND P6, PT, R2.reuse, R38, PT ;  /* 0x000000260200720c */ /* 0x040fe20003fc4070 */
[----:B------:R-:W-:Y:S01]  /*2460*/  @!P5 IMAD.IADD R39, R39, 0x1, -R2 ;  /* 0x000000012727d824 */ /* 0x000fe200078e0a02 */
[----:B------:R-:W-:Y:S01]  /*2470*/  ISETP.GT.U32.AND P5, PT, R2, R41, PT ;  /* 0x000000290200720c */ /* 0x000fe20003fa4070 */
[----:B------:R-:W-:-:S02]  /*2480*/  VIADD R49, R56, 0x70 ;  /* 0x0000007038317836 */ /* 0x000fc40000000000 */
[----:B------:R-:W-:Y:S01]  /*2490*/  @!P0 IMAD.MOV R33, RZ, RZ, -R33 ;  /* 0x000000ffff218224 */ /* 0x000fe200078e0a21 */
[----:B------:R-:W-:Y:S01]  /*24a0*/  ISETP.GE.AND P0, PT, R44, RZ, PT ;  /* 0x000000ff2c00720c */ /* 0x000fe20003f06270 */
[C---:B------:R-:W-:Y:S01]  /*24b0*/  VIADD R50, R56.reuse, 0x6c ;  /* 0x0000006c38327836 */ /* 0x040fe20000000000 */
[----:B------:R-:W-:Y:S01]  /*24c0*/  IABS R43, R49 ;  /* 0x00000031002b7213 */ /* 0x000fe20000000000 */
[----:B------:R-:W-:Y:S02]  /*24d0*/  VIADD R51, R56, 0x68 ;  /* 0x0000006838337836 */ /* 0x000fe40000000000 */
[--C-:B------:R-:W-:Y:S01]  /*24e0*/  @!P2 IMAD.IADD R37, R37, 0x1, -R2.reuse ;  /* 0x000000012525a824 */ /* 0x100fe200078e0a02 */
[----:B------:R-:W-:Y:S01]  /*24f0*/  IABS R44, R50 ;  /* 0x00000032002c7213 */ /* 0x000fe20000000000 */
[----:B------:R-:W-:Y:S01]  /*2500*/  IMAD.HI.U32 R14, R5, R43, RZ ;  /* 0x0000002b050e7227 */ /* 0x000fe200078e00ff */
[----:B------:R-:W-:Y:S02]  /*2510*/  ISETP.GT.U32.AND P2, PT, R2, R40, PT ;  /* 0x000000280200720c */ /* 0x000fe40003f44070 */
[----:B------:R-:W-:Y:S01]  /*2520*/  IABS R46, R51 ;  /* 0x00000033002e7213 */ /* 0x000fe20000000000 */
[----:B------:R-:W-:-:S02]  /*2530*/  @!P6 IMAD.IADD R38, R38, 0x1, -R2 ;  /* 0x000000012626e824 */ /* 0x000fc400078e0a02 */
[----:B------:R-:W-:-:S03]  /*2540*/  IMAD.HI.U32 R42, R5, R44, RZ ;  /* 0x0000002c052a7227 */ /* 0x000fc600078e00ff */
[C---:B------:R-:W-:Y:S01]  /*2550*/  ISETP.GT.U32.AND P6, PT, R2.reuse, R38, PT ;  /* 0x000000260200720c */ /* 0x040fe20003fc4070 */
[----:B------:R-:W-:Y:S02]  /*2560*/  @!P5 IMAD.IADD R41, R41, 0x1, -R2 ;  /* 0x000000012929d824 */ /* 0x000fe400078e0a02 */
[----:B------:R-:W-:Y:S02]  /*2570*/  IMAD.MOV R14, RZ, RZ, -R14 ;  /* 0x000000ffff0e7224 */ /* 0x000fe400078e0a0e */
[----:B------:R-:W-:Y:S02]  /*2580*/  IMAD.MOV R45, RZ, RZ, -R42 ;  /* 0x000000ffff2d7224 */ /* 0x000fe400078e0a2a */
[----:B------:R-:W-:Y:S01]  /*2590*/  @!P0 IMAD.MOV R37, RZ, RZ, -R37 ;  /* 0x000000ffff258224 */ /* 0x000fe200078e0a25 */
[C---:B------:R-:W-:Y:S01]  /*25a0*/  ISETP.GT.U32.AND P0, PT, R2.reuse, R41, PT ;  /* 0x000000290200720c */ /* 0x040fe20003f04070 */
[----:B------:R-:W-:Y:S02]  /*25b0*/  IMAD R42, R2, R14, R43 ;  /* 0x0000000e022a7224 */ /* 0x000fe400078e022b */
[----:B------:R-:W-:-:S03]  /*25c0*/  IMAD.HI.U32 R14, R5, R46, RZ ;  /* 0x0000002e050e7227 */ /* 0x000fc600078e00ff */
[C---:B------:R-:W-:Y:S01]  /*25d0*/  ISETP.GT.U32.AND P5, PT, R2.reuse, R42, PT ;  /* 0x0000002a0200720c */ /* 0x040fe20003fa4070 */
[----:B------:R-:W-:Y:S02]  /*25e0*/  IMAD R43, R2, R45, R44 ;  /* 0x0000002d022b7224 */ /* 0x000fe400078e022c */
[----:B------:R-:W-:Y:S02]  /*25f0*/  IMAD.MOV R45, RZ, RZ, -R14 ;  /* 0x000000ffff2d7224 */ /* 0x000fe400078e0a0e */
[----:B------:R-:W-:Y:S01]  /*2600*/  @!P2 IMAD.IADD R40, R40, 0x1, -R2 ;  /* 0x000000012828a824 */ /* 0x000fe200078e0a02 */
[----:B------:R-:W-:Y:S01]  /*2610*/  ISETP.GE.AND P2, PT, R48, RZ, PT ;  /* 0x000000ff3000720c */ /* 0x000fe20003f46270 */
[----:B------:R-:W-:Y:S02]  /*2620*/  IMAD R44, R2, R45, R46 ;  /* 0x0000002d022c7224 */ /* 0x000fe400078e022e */
[----:B------:R-:W-:Y:S02]  /*2630*/  VIADD R48, R56, 0x64 ;  /* 0x0000006438307836 */ /* 0x000fe40000000000 */
[--C-:B------:R-:W-:Y:S01]  /*2640*/  @!P6 IMAD.IADD R38, R38, 0x1, -R2.reuse ;  /* 0x000000012626e824 */ /* 0x100fe200078e0a02 */
[----:B------:R-:W-:Y:S01]  /*2650*/  ISETP.GE.AND P6, PT, R47, RZ, PT ;  /* 0x000000ff2f00720c */ /* 0x000fe20003fc6270 */
[--C-:B------:R-:W-:Y:S01]  /*2660*/  @!P0 IMAD.IADD R41, R41, 0x1, -R2.reuse ;  /* 0x0000000129298824 */ /* 0x100fe200078e0a02 */
[----:B------:R-:W-:Y:S01]  /*2670*/  ISETP.GT.U32.AND P0, PT, R2, R44, PT ;  /* 0x0000002c0200720c */ /* 0x000fe20003f04070 */
[----:B------:R-:W-:Y:S01]  /*2680*/  @!P1 IMAD.MOV R39, RZ, RZ, -R39 ;  /* 0x000000ffff279224 */ /* 0x000fe200078e0a27 */
[----:B------:R-:W-:Y:S01]  /*2690*/  IABS R47, R48 ;  /* 0x00000030002f7213 */ /* 0x000fe20000000000 */
[----:B------:R-:W-:Y:S01]  /*26a0*/  VIADD R46, R56, 0x60 ;  /* 0x00000060382e7836 */ /* 0x000fe20000000000 */
[----:B------:R-:W-:Y:S01]  /*26b0*/  ISETP.GT.U32.AND P1, PT, R2, R43, PT ;  /* 0x0000002b0200720c */ /* 0x000fe20003f24070 */
[----:B------:R-:W-:Y:S01]  /*26c0*/  @!P5 IMAD.IADD R42, R42, 0x1, -R2 ;  /* 0x000000012a2ad824 */ /* 0x000fe200078e0a02 */
[----:B------:R-:W-:Y:S01]  /*26d0*/  ISETP.GE.AND P5, PT, R51, RZ, PT ;  /* 0x000000ff3300720c */ /* 0x000fe20003fa6270 */
[----:B------:R-:W-:Y:S01]  /*26e0*/  IMAD.MOV.U32 R45, RZ, RZ, R47 ;  /* 0x000000ffff2d7224 */ /* 0x000fe200078e002f */
[----:B------:R-:W-:Y:S01]  /*26f0*/  IABS R47, R46 ;  /* 0x0000002e002f7213 */ /* 0x000fe20000000000 */
[----:B------:R-:W-:Y:S01]  /*2700*/  @!P4 IMAD.MOV R36, RZ, RZ, -R36 ;  /* 0x000000ffff24c224 */ /* 0x000fe200078e0a24 */
[----:B------:R-:W-:Y:S01]  /*2710*/  ISETP.GT.U32.AND P4, PT, R2, R40, PT ;  /* 0x000000280200720c */ /* 0x000fe20003f84070 */
[----:B------:R-:W-:-:S04]  /*2720*/  IMAD.HI.U32 R14, R5, R45, RZ ;  /* 0x0000002d050e7227 */ /* 0x000fc800078e00ff */
[----:B------:R-:W-:Y:S02]  /*2730*/  @!P0 IMAD.IADD R44, R44, 0x1, -R2 ;  /* 0x000000012c2c8824 */ /* 0x000fe400078e0a02 */
[----:B------:R-:W-:Y:S02]  /*2740*/  IMAD.MOV R14, RZ, RZ, -R14 ;  /* 0x000000ffff0e7224 */ /* 0x000fe400078e0a0e */
[----:B------:R-:W-:Y:S01]  /*2750*/  @!P1 IMAD.IADD R43, R43, 0x1, -R2 ;  /* 0x000000012b2b9824 */ /* 0x000fe200078e0a02 */
[C---:B------:R-:W-:Y:S01]  /*2760*/  ISETP.GT.U32.AND P1, PT, R2.reuse, R42, PT ;  /* 0x0000002a0200720c */ /* 0x040fe20003f24070 */
[C---:B------:R-:W-:Y:S01]  /*2770*/  IMAD R45, R2.reuse, R14, R45 ;  /* 0x0000000e022d7224 */ /* 0x040fe200078e022d */
[----:B------:R-:W-:Y:S01]  /*2780*/  ISETP.GT.U32.AND P0, PT, R2, R44, PT ;  /* 0x0000002c0200720c */ /* 0x000fe20003f04070 */
[----:B------:R-:W-:-:S04]  /*2790*/  IMAD.HI.U32 R14, R5, R47, RZ ;  /* 0x0000002f050e7227 */ /* 0x000fc800078e00ff */
[----:B------:R-:W-:Y:S02]  /*27a0*/  IMAD.MOV R14, RZ, RZ, -R14 ;  /* 0x000000ffff0e7224 */ /* 0x000fe400078e0a0e */
[--C-:B------:R-:W-:Y:S01]  /*27b0*/  @!P4 IMAD.IADD R40, R40, 0x1, -R2.reuse ;  /* 0x000000012828c824 */ /* 0x100fe200078e0a02 */
[----:B------:R-:W-:Y:S01]  /*27c0*/  ISETP.GE.AND P4, PT, R50, RZ, PT ;  /* 0x000000ff3200720c */ /* 0x000fe20003f86270 */
[----:B------:R-:W-:Y:S02]  /*27d0*/  IMAD R47, R2, R14, R47 ;  /* 0x0000000e022f7224 */ /* 0x000fe400078e022f */
[--C-:B------:R-:W-:Y:S01]  /*27e0*/  @!P1 IMAD.IADD R42, R42, 0x1, -R2.reuse ;  /* 0x000000012a2a9824 */ /* 0x100fe200078e0a02 */
[----:B------:R-:W-:Y:S01]  /*27f0*/  ISETP.GT.U32.AND P1, PT, R2, R45, PT ;  /* 0x0000002d0200720c */ /* 0x000fe20003f24070 */
[----:B------:R-:W-:Y:S01]  /*2800*/  @!P0 IMAD.IADD R44, R44, 0x1, -R2 ;  /* 0x000000012c2c8824 */ /* 0x000fe200078e0a02 */
[----:B------:R-:W-:Y:S01]  /*2810*/  ISETP.GT.U32.AND P0, PT, R2, R47, PT ;  /* 0x0000002f0200720c */ /* 0x000fe20003f04070 */
[----:B------:R-:W-:Y:S01]  /*2820*/  @!P3 IMAD.MOV R38, RZ, RZ, -R38 ;  /* 0x000000ffff26b224 */ /* 0x000fe200078e0a26 */
[----:B------:R-:W-:Y:S01]  /*2830*/  ISETP.GE.AND P3, PT, R49, RZ, PT ;  /* 0x000000ff3100720c */ /* 0x000fe20003f66270 */
[----:B------:R-:W-:-:S02]  /*2840*/  VIADD R50, R56, 0x5c ;  /* 0x0000005c38327836 */ /* 0x000fc40000000000 */
[----:B------:R-:W-:Y:S01]  /*2850*/  @!P6 IMAD.MOV R40, RZ, RZ, -R40 ;  /* 0x000000ffff28e224 */ /* 0x000fe200078e0a28 */
[----:B------:R-:W-:Y:S01]  /*2860*/  ISETP.GT.U32.AND P6, PT, R2, R43, PT ;  /* 0x0000002b0200720c */ /* 0x000fe20003fc4070 */
[----:B------:R-:W-:Y:S01]  /*2870*/  @!P2 IMAD.MOV R41, RZ, RZ, -R41 ;  /* 0x000000ffff29a224 */ /* 0x000fe200078e0a29 */
[----:B------:R-:W-:Y:S01]  /*2880*/  IABS R49, R50 ;  /* 0x0000003200317213 */ /* 0x000fe20000000000 */
[----:B------:R-:W-:Y:S01]  /*2890*/  VIADD R52, R56, 0x54 ;  /* 0x0000005438347836 */ /* 0x000fe20000000000 */
[----:B------:R-:W-:Y:S01]  /*28a0*/  ISETP.GE.AND P2, PT, R48, RZ, PT ;  /* 0x000000ff3000720c */ /* 0x000fe20003f46270 */
[----:B------:R-:W-:Y:S02]  /*28b0*/  VIADD R48, R56, 0x58 ;  /* 0x0000005838307836 */ /* 0x000fe40000000000 */
[----:B------:R-:W-:Y:S01]  /*28c0*/  IMAD.HI.U32 R14, R5, R49, RZ ;  /* 0x00000031050e7227 */ /* 0x000fe200078e00ff */
[----:B------:R-:W-:Y:S02]  /*28d0*/  IABS R53, R52 ;  /* 0x0000003400357213 */ /* 0x000fe40000000000 */
[----:B------:R-:W-:Y:S01]  /*28e0*/  IABS R51, R48 ;  /* 0x0000003000337213 */ /* 0x000fe20000000000 */
[--C-:B------:R-:W-:Y:S01]  /*28f0*/  @!P1 IMAD.IADD R45, R45, 0x1, -R2.reuse ;  /* 0x000000012d2d9824 */ /* 0x100fe200078e0a02 */
[----:B------:R-:W-:Y:S01]  /*2900*/  ISETP.GE.AND P1, PT, R50, RZ, PT ;  /* 0x000000ff3200720c */ /* 0x000fe20003f26270 */
[----:B------:R-:W-:-:S02]  /*2910*/  @!P0 IMAD.IADD R47, R47, 0x1, -R2 ;  /* 0x000000012f2f8824 */ /* 0x000fc400078e0a02 */
[----:B------:R-:W-:Y:S02]  /*2920*/  IMAD.MOV R14, RZ, RZ, -R14 ;  /* 0x000000ffff0e7224 */ /* 0x000fe400078e0a0e */
[----:B------:R-:W-:Y:S01]  /*2930*/  @!P3 IMAD.MOV R42, RZ, RZ, -R42 ;  /* 0x000000ffff2ab224 */ /* 0x000fe200078e0a2a */
[C---:B------:R-:W-:Y:S01]  /*2940*/  ISETP.GT.U32.AND P3, PT, R2.reuse, R45, PT ;  /* 0x0000002d0200720c */ /* 0x040fe20003f64070 */
[C---:B------:R-:W-:Y:S01]  /*2950*/  IMAD R49, R2.reuse, R14, R49 ;  /* 0x0000000e02317224 */ /* 0x040fe200078e0231 */
[----:B------:R-:W-:Y:S01]  /*2960*/  ISETP.GT.U32.AND P0, PT, R2, R47, PT ;  /* 0x0000002f0200720c */ /* 0x000fe20003f04070 */
[----:B------:R-:W-:-:S04]  /*2970*/  IMAD.HI.U32 R14, R5, R51, RZ ;  /* 0x00000033050e7227 */ /* 0x000fc800078e00ff */
[----:B------:R-:W-:Y:S01]  /*2980*/  @!P6 IMAD.IADD R43, R43, 0x1, -R2 ;  /* 0x000000012b2be824 */ /* 0x000fe200078e0a02 */
[----:B------:R-:W-:Y:S01]  /*2990*/  ISETP.GE.AND P6, PT, R46, RZ, PT ;  /* 0x000000ff2e00720c */ /* 0x000fe20003fc6270 */
[----:B------:R-:W-:-:S04]  /*29a0*/  IMAD.HI.U32 R46, R5, R53, RZ ;  /* 0x00000035052e7227 */ /* 0x000fc800078e00ff */
[----:B------:R-:W-:Y:S02]  /*29b0*/  IMAD.MOV R14, RZ, RZ, -R14 ;  /* 0x000000ffff0e7224 */ /* 0x000fe400078e0a0e */
[----:B------:R-:W-:Y:S02]  /*29c0*/  IMAD.MOV R46, RZ, RZ, -R46 ;  /* 0x000000ffff2e7224 */ /* 0x000fe400078e0a2e */
[----:B------:R-:W-:Y:S02]  /*29d0*/  IMAD R51, R2, R14, R51 ;  /* 0x0000000e02337224 */ /* 0x000fe400078e0233 */
[--C-:B------:R-:W-:Y:S01]  /*29e0*/  @!P3 IMAD.IADD R45, R45, 0x1, -R2.reuse ;  /* 0x000000012d2db824 */ /* 0x100fe200078e0a02 */
[----:B------:R-:W-:Y:S01]  /*29f0*/  ISETP.GE.AND P3, PT, R52, RZ, PT ;  /* 0x000000ff3400720c */ /* 0x000fe20003f66270 */
[C---:B------:R-:W-:Y:S02]  /*2a00*/  IMAD R53, R2.reuse, R46, R53 ;  /* 0x0000002e02357224 */ /* 0x040fe400078e0235 */
[----:B------:R-:W-:Y:S01]  /*2a10*/  @!P0 IMAD.IADD R47, R47, 0x1, -R2 ;  /* 0x000000012f2f8824 */ /* 0x000fe200078e0a02 */
[----:B------:R-:W-:Y:S01]  /*2a20*/  ISETP.GT.U32.AND P0, PT, R2, R51, PT ;  /* 0x000000330200720c */ /* 0x000fe20003f04070 */
[----:B------:R-:W-:-:S02]  /*2a30*/  IMAD.MOV.U32 R46, RZ, RZ, R45 ;  /* 0x000000ffff2e7224 */ /* 0x000fc400078e002d */
[----:B------:R-:W-:Y:S01]  /*2a40*/  @!P5 IMAD.MOV R44, RZ, RZ, -R44 ;  /* 0x000000ffff2cd224 */ /* 0x000fe200078e0a2c */
[----:B------:R-:W-:Y:S01]  /*2a50*/  ISETP.GE.AND P5, PT, R48, RZ, PT ;  /* 0x000000ff3000720c */ /* 0x000fe20003fa6270 */
[----:B------:R-:W-:Y:S01]  /*2a60*/  @!P2 IMAD.MOV R46, RZ, RZ, -R46 ;  /* 0x000000ffff2ea224 */ /* 0x000fe200078e0a2e */
[----:B------:R-:W-:Y:S01]  /*2a70*/  ISETP.GT.U32.AND P2, PT, R2, R53, PT ;  /* 0x000000350200720c */ /* 0x000fe20003f44070 */
[C---:B------:R-:W-:Y:S02]  /*2a80*/  VIADD R48, R56.reuse, 0x50 ;  /* 0x0000005038307836 */ /* 0x040fe40000000000 */
[----:B------:R-:W-:Y:S02]  /*2a90*/  VIADD R54, R56, 0x48 ;  /* 0x0000004838367836 */ /* 0x000fe40000000000 */
[----:B------:R-:W-:Y:S01]  /*2aa0*/  @!P4 IMAD.MOV R43, RZ, RZ, -R43 ;  /* 0x000000ffff2bc224 */ /* 0x000fe200078e0a2b */
[----:B------:R-:W-:Y:S01]  /*2ab0*/  IABS R50, R48 ;  /* 0x0000003000327213 */ /* 0x000fe20000000000 */
[----:B------:R-:W-:Y:S01]  /*2ac0*/  @!P0 IMAD.IADD R51, R51, 0x1, -R2 ;  /* 0x0000000133338824 */ /* 0x000fe200078e0a02 */
[----:B------:R-:W-:Y:S01]  /*2ad0*/  ISETP.GT.U32.AND P4, PT, R2, R49, PT ;  /* 0x000000310200720c */ /* 0x000fe20003f84070 */
[----:B------:R-:W-:Y:S01]  /*2ae0*/  VIADD R52, R56, 0x4c ;  /* 0x0000004c38347836 */ /* 0x000fe20000000000 */
[----:B------:R-:W-:Y:S01]  /*2af0*/  IABS R57, R54 ;  /* 0x0000003600397213 */ /* 0x000fe20000000000 */
[----:B------:R-:W-:Y:S01]  /*2b00*/  IMAD.HI.U32 R14, R5, R50, RZ ;  /* 0x00000032050e7227 */ /* 0x000fe200078e00ff */
[----:B------:R-:W-:-:S02]  /*2b10*/  ISETP.GT.U32.AND P0, PT, R2, R51, PT ;  /* 0x000000330200720c */ /* 0x000fc40003f04070 */
[----:B------:R-:W-:Y:S01]  /*2b20*/  IABS R55, R52 ;  /* 0x0000003400377213 */ /* 0x000fe20000000000 */
[----:B------:R-:W-:Y:S02]  /*2b30*/  @!P2 IMAD.IADD R53, R53, 0x1, -R2 ;  /* 0x000000013535a824 */ /* 0x000fe400078e0a02 */
[----:B------:R-:W-:Y:S02]  /*2b40*/  IMAD.MOV R45, RZ, RZ, -R14 ;  /* 0x000000ffff2d7224 */ /* 0x000fe400078e0a0e */
[----:B------:R-:W-:Y:S01]  /*2b50*/  @!P6 IMAD.MOV R47, RZ, RZ, -R47 ;  /* 0x000000ffff2fe224 */ /* 0x000fe200078e0a2f */
[C---:B------:R-:W-:Y:S01]  /*2b60*/  ISETP.GT.U32.AND P2, PT, R2.reuse, R53, PT ;  /* 0x000000350200720c */ /* 0x040fe20003f44070 */
[----:B------:R-:W-:Y:S01]  /*2b70*/  IMAD R45, R2, R45, R50 ;  /* 0x0000002d022d7224 */ /* 0x000fe200078e0232 */
[----:B------:R-:W-:Y:S01]  /*2b80*/  ISETP.GE.AND P6, PT, R48, RZ, PT ;  /* 0x000000ff3000720c */ /* 0x000fe20003fc6270 */
[----:B------:R-:W-:-:S04]  /*2b90*/  IMAD.HI.U32 R48, R5, R57, RZ ;  /* 0x0000003905307227 */ /* 0x000fc800078e00ff */
[----:B------:R-:W-:Y:S01]  /*2ba0*/  @!P0 IMAD.IADD R51, R51, 0x1, -R2 ;  /* 0x0000000133338824 */ /* 0x000fe200078e0a02 */
[----:B------:R-:W-:Y:S01]  /*2bb0*/  ISETP.GT.U32.AND P0, PT, R2, R45, PT ;  /* 0x0000002d0200720c */ /* 0x000fe20003f04070 */
[----:B------:R-:W-:Y:S02]  /*2bc0*/  IMAD.MOV R48, RZ, RZ, -R48 ;  /* 0x000000ffff307224 */ /* 0x000fe400078e0a30 */
[----:B------:R-:W-:Y:S02]  /*2bd0*/  @!P4 IMAD.IADD R49, R49, 0x1, -R2 ;  /* 0x000000013131c824 */ /* 0x000fe400078e0a02 */
[----:B------:R-:W-:-:S03]  /*2be0*/  IMAD.HI.U32 R14, R5, R55, RZ ;  /* 0x00000037050e7227 */ /* 0x000fc600078e00ff */
[C---:B------:R-:W-:Y:S01]  /*2bf0*/  ISETP.GT.U32.AND P4, PT, R2.reuse, R49, PT ;  /* 0x000000310200720c */ /* 0x040fe20003f84070 */
[C---:B------:R-:W-:Y:S02]  /*2c00*/  IMAD R57, R2.reuse, R48, R57 ;  /* 0x0000003002397224 */ /* 0x040fe400078e0239 */
[----:B------:R-:W-:Y:S02]  /*2c10*/  @!P2 IMAD.IADD R53, R53, 0x1, -R2 ;  /* 0x000000013535a824 */ /* 0x000fe400078e0a02 */
[----:B------:R-:W-:Y:S02]  /*2c20*/  IMAD.MOV R14, RZ, RZ, -R14 ;  /* 0x000000ffff0e7224 */ /* 0x000fe400078e0a0e */
[----:B------:R-:W-:Y:S01]  /*2c30*/  @!P3 IMAD.MOV R53, RZ, RZ, -R53 ;  /* 0x000000ffff35b224 */ /* 0x000fe200078e0a35 */
[C---:B------:R-:W-:Y:S01]  /*2c40*/  ISETP.GT.U32.AND P3, PT, R2.reuse, R57, PT ;  /* 0x000000390200720c */ /* 0x040fe20003f64070 */
[----:B------:R-:W-:Y:S02]  /*2c50*/  IMAD R55, R2, R14, R55 ;  /* 0x0000000e02377224 */ /* 0x000fe400078e0237 */
[----:B------:R-:W-:-:S02]  /*2c60*/  VIADD R14, R56, 0x44 ;  /* 0x00000044380e7836 */ /* 0x000fc40000000000 */
[--C-:B------:R-:W-:Y:S02]  /*2c70*/  @!P0 IMAD.IADD R45, R45, 0x1, -R2.reuse ;  /* 0x000000012d2d8824 */ /* 0x100fe400078e0a02 */
[----:B------:R-:W-:Y:S01]  /*2c80*/  VIADD R58, R56, 0x40 ;  /* 0x00000040383a7836 */ /* 0x000fe20000000000 */
[----:B------:R-:W-:Y:S01]  /*2c90*/  IABS R59, R14 ;  /* 0x0000000e003b7213 */ /* 0x000fe20000000000 */
[----:B------:R-:W-:Y:S01]  /*2ca0*/  @!P5 IMAD.MOV R51, RZ, RZ, -R51 ;  /* 0x000000ffff33d224 */ /* 0x000fe200078e0a33 */
[----:B------:R-:W-:Y:S01]  /*2cb0*/  ISETP.GT.U32.AND P5, PT, R2, R55, PT ;  /* 0x000000370200720c */ /* 0x000fe20003fa4070 */
[----:B------:R-:W-:Y:S01]  /*2cc0*/  VIADD R60, R56, 0x3c ;  /* 0x0000003c383c7836 */ /* 0x000fe20000000000 */
[----:B------:R-:W-:Y:S01]  /*2cd0*/  ISETP.GT.U32.AND P0, PT, R2, R45, PT ;  /* 0x0000002d0200720c */ /* 0x000fe20003f04070 */
[--C-:B------:R-:W-:Y:S01]  /*2ce0*/  @!P4 IMAD.IADD R49, R49, 0x1, -R2.reuse ;  /* 0x000000013131c824 */ /* 0x100fe200078e0a02 */
[----:B------:R-:W-:Y:S01]  /*2cf0*/  IABS R61, R58 ;  /* 0x0000003a003d7213 */ /* 0x000fe20000000000 */
[----:B------:R-:W-:Y:S01]  /*2d00*/  @!P3 IMAD.IADD R57, R57, 0x1, -R2 ;  /* 0x000000013939b824 */ /* 0x000fe200078e0a02 */
[----:B------:R-:W-:Y:S01]  /*2d10*/  ISETP.GE.AND P4, PT, R52, RZ, PT ;  /* 0x000000ff3400720c */ /* 0x000fe20003f86270 */
[----:B------:R-:W-:Y:S01]  /*2d20*/  VIADD R62, R56, 0x38 ;  /* 0x00000038383e7836 */ /* 0x000fe20000000000 */
[----:B------:R-:W-:Y:S01]  /*2d30*/  ISETP.GE.AND P2, PT, R14, RZ, PT ;  /* 0x000000ff0e00720c */ /* 0x000fe20003f46270 */
[----:B------:R-:W-:Y:S01]  /*2d40*/  IMAD.HI.U32 R14, R5, R59, RZ ;  /* 0x0000003b050e7227 */ /* 0x000fe200078e00ff */
[----:B------:R-:W-:-:S02]  /*2d50*/  IABS R52, R60 ;  /* 0x0000003c00347213 */ /* 0x000fc40000000000 */
[----:B------:R-:W-:Y:S01]  /*2d60*/  ISETP.GT.U32.AND P3, PT, R2, R57, PT ;  /* 0x000000390200720c */ /* 0x000fe20003f64070 */
[----:B------:R-:W-:-:S04]  /*2d70*/  IMAD.HI.U32 R48, R5, R61, RZ ;  /* 0x0000003d05307227 */ /* 0x000fc800078e00ff */
[----:B------:R-:W-:Y:S02]  /*2d80*/  IMAD.MOV R50, RZ, RZ, -R14 ;  /* 0x000000ffff327224 */ /* 0x000fe400078e0a0e */
[----:B------:R-:W-:-:S04]  /*2d90*/  IMAD.HI.U32 R14, R5, R52, RZ ;  /* 0x00000034050e7227 */ /* 0x000fc800078e00ff */
[----:B------:R-:W-:Y:S01]  /*2da0*/  @!P1 IMAD.MOV R49, RZ, RZ, -R49 ;  /* 0x000000ffff319224 */ /* 0x000fe200078e0a31 */
[----:B------:R-:W-:Y:S01]  /*2db0*/  ISETP.GE.AND P1, PT, R54, RZ, PT ;  /* 0x000000ff3600720c */ /* 0x000fe20003f26270 */
[----:B------:R-:W-:Y:S01]  /*2dc0*/  IMAD.MOV R48, RZ, RZ, -R48 ;  /* 0x000000ffff307224 */ /* 0x000fe200078e0a30 */
[----:B------:R-:W-:Y:S01]  /*2dd0*/  IABS R54, R62 ;  /* 0x0000003e00367213 */ /* 0x000fe20000000000 */
[--C-:B------:R-:W-:Y:S02]  /*2de0*/  @!P5 IMAD.IADD R55, R55, 0x1, -R2.reuse ;  /* 0x000000013737d824 */ /* 0x100fe400078e0a02 */
[----:B------:R-:W-:Y:S01]  /*2df0*/  @!P0 IMAD.IADD R45, R45, 0x1, -R2 ;  /* 0x000000012d2d8824 */ /* 0x000fe200078e0a02 */
[----:B------:R-:W-:Y:S01]  /*2e00*/  ISETP.GE.AND P0, PT, R58, RZ, PT ;  /* 0x000000ff3a00720c */ /* 0x000fe20003f06270 */
[----:B------:R-:W-:Y:S01]  /*2e10*/  IMAD.MOV R63, RZ, RZ, -R14 ;  /* 0x000000ffff3f7224 */ /* 0x000fe200078e0a0e */
[C---:B------:R-:W-:Y:S01]  /*2e20*/  ISETP.GT.U32.AND P5, PT, R2.reuse, R55, PT ;  /* 0x000000370200720c */ /* 0x040fe20003fa4070 */
[----:B------:R-:W-:-:S02]  /*2e30*/  IMAD R61, R2, R48, R61 ;  /* 0x00000030023d7224 */ /* 0x000fc400078e023d */
[----:B------:R-:W-:Y:S02]  /*2e40*/  IMAD.MOV.U32 R48, RZ, RZ, R45 ;  /* 0x000000ffff307224 */ /* 0x000fe400078e002d */
[C---:B------:R-:W-:Y:S02]  /*2e50*/  IMAD R59, R2.reuse, R50, R59 ;  /* 0x00000032023b7224 */ /* 0x040fe400078e023b */
[----:B------:R-:W-:Y:S02]  /*2e60*/  IMAD R45, R2, R63, R52 ;  /* 0x0000003f022d7224 */ /* 0x000fe400078e0234 */
[----:B------:R-:W-:-:S04]  /*2e70*/  IMAD.HI.U32 R50, R5, R54, RZ ;  /* 0x0000003605327227 */ /* 0x000fc800078e00ff */
[----:B------:R-:W-:Y:S01]  /*2e80*/  @!P3 IMAD.IADD R57, R57, 0x1, -R2 ;  /* 0x000000013939b824 */ /* 0x000fe200078e0a02 */
[C---:B------:R-:W-:Y:S01]  /*2e90*/  ISETP.GT.U32.AND P3, PT, R2.reuse, R45, PT ;  /* 0x0000002d0200720c */ /* 0x040fe20003f64070 */
[----:B------:R-:W-:Y:S02]  /*2ea0*/  IMAD.MOV R65, RZ, RZ, -R50 ;  /* 0x000000ffff417224 */ /* 0x000fe400078e0a32 */
[----:B------:R-:W-:Y:S01]  /*2eb0*/  @!P5 IMAD.IADD R55, R55, 0x1, -R2 ;  /* 0x000000013737d824 */ /* 0x000fe200078e0a02 */
[C---:B------:R-:W-:Y:S01]  /*2ec0*/  ISETP.GT.U32.AND P5, PT, R2.reuse, R59, PT ;  /* 0x0000003b0200720c */ /* 0x040fe20003fa4070 */
[----:B------:R-:W-:Y:S02]  /*2ed0*/  IMAD R63, R2, R65, R54 ;  /* 0x00000041023f7224 */ /* 0x000fe400078e0236 */
[C---:B------:R-:W-:Y:S02]  /*2ee0*/  VIADD R54, R56.reuse, 0x34 ;  /* 0x0000003438367836 */ /* 0x040fe40000000000 */
[----:B------:R-:W-:-:S02]  /*2ef0*/  VIADD R58, R56, 0x30 ;  /* 0x00000030383a7836 */ /* 0x000fc40000000000 */
[----:B------:R-:W-:Y:S01]  /*2f00*/  @!P4 IMAD.MOV R55, RZ, RZ, -R55 ;  /* 0x000000ffff37c224 */ /* 0x000fe200078e0a37 */
[----:B------:R-:W-:Y:S01]  /*2f10*/  IABS R65, R54 ;  /* 0x0000003600417213 */ /* 0x000fe20000000000 */
[----:B------:R-:W-:Y:S01]  /*2f20*/  @!P1 IMAD.MOV R57, RZ, RZ, -R57 ;  /* 0x000000ffff399224 */ /* 0x000fe200078e0a39 */
[----:B------:R-:W-:Y:S01]  /*2f30*/  ISETP.GE.AND P4, PT, R60, RZ, PT ;  /* 0x000000ff3c00720c */ /* 0x000fe20003f86270 */
[----:B------:R-:W-:Y:S01]  /*2f40*/  @!P3 IMAD.IADD R45, R45, 0x1, -R2 ;  /* 0x000000012d2db824 */ /* 0x000fe200078e0a02 */
[----:B------:R-:W-:Y:S01]  /*2f50*/  IABS R67, R58 ;  /* 0x0000003a00437213 */ /* 0x000fe20000000000 */
[----:B------:R-:W-:Y:S01]  /*2f60*/  VIADD R60, R56, 0x2c ;  /* 0x0000002c383c7836 */ /* 0x000fe20000000000 */
[C---:B------:R-:W-:Y:S01]  /*2f70*/  ISETP.GT.U32.AND P1, PT, R2.reuse, R63, PT ;  /* 0x0000003f0200720c */ /* 0x040fe20003f24070 */
[C---:B------:R-:W-:Y:S01]  /*2f80*/  IMAD.HI.U32 R14, R5.reuse, R65, RZ ;  /* 0x00000041050e7227 */ /* 0x040fe200078e00ff */
[----:B------:R-:W-:Y:S02]  /*2f90*/  ISETP.GT.U32.AND P3, PT, R2, R45, PT ;  /* 0x0000002d0200720c */ /* 0x000fe40003f64070 */
[----:B------:R-:W-:Y:S01]  /*2fa0*/  IABS R69, R60 ;  /* 0x0000003c00457213 */ /* 0x000fe20000000000 */
[----:B------:R-:W-:-:S04]  /*2fb0*/  IMAD.HI.U32 R50, R5, R67, RZ ;  /* 0x0000004305327227 */ /* 0x000fc800078e00ff */
[----:B------:R-:W-:Y:S02]  /*2fc0*/  IMAD.MOV R14, RZ, RZ, -R14 ;  /* 0x000000ffff0e7224 */ /* 0x000fe400078e0a0e */
[----:B------:R-:W-:Y:S01]  /*2fd0*/  @!P6 IMAD.MOV R48, RZ, RZ, -R48 ;  /* 0x000000ffff30e224 */ /* 0x000fe200078e0a30 */
[C---:B------:R-:W-:Y:S01]  /*2fe0*/  ISETP.GT.U32.AND P6, PT, R2.reuse, R61, PT ;  /* 0x0000003d0200720c */ /* 0x040fe20003fc4070 */
[----:B------:R-:W-:Y:S02]  /*2ff0*/  IMAD.MOV R50, RZ, RZ, -R50 ;  /* 0x000000ffff327224 */ /* 0x000fe400078e0a32 */
[----:B------:R-:W-:Y:S02]  /*3000*/  IMAD R65, R2, R14, R65 ;  /* 0x0000000e02417224 */ /* 0x000fe400078e0241 */
[----:B------:R-:W-:-:S04]  /*3010*/  IMAD.HI.U32 R52, R5, R69, RZ ;  /* 0x0000004505347227 */ /* 0x000fc800078e00ff */
[--C-:B------:R-:W-:Y:S02]  /*3020*/  @!P5 IMAD.IADD R59, R59, 0x1, -R2.reuse ;  /* 0x000000013b3bd824 */ /* 0x100fe400078e0a02 */
[C---:B------:R-:W-:Y:S02]  /*3030*/  IMAD R67, R2.reuse, R50, R67 ;  /* 0x0000003202437224 */ /* 0x040fe400078e0243 */
[----:B------:R-:W-:Y:S01]  /*3040*/  @!P1 IMAD.IADD R63, R63, 0x1, -R2 ;  /* 0x000000013f3f9824 */ /* 0x000fe200078e0a02 */
[C---:B------:R-:W-:Y:S01]  /*3050*/  ISETP.GT.U32.AND P1, PT, R2.reuse, R65, PT ;  /* 0x000000410200720c */ /* 0x040fe20003f24070 */
[----:B------:R-:W-:Y:S01]  /*3060*/  IMAD.MOV R52, RZ, RZ, -R52 ;  /* 0x000000ffff347224 */ /* 0x000fe200078e0a34 */
[C---:B------:R-:W-:Y:S01]  /*3070*/  ISETP.GT.U32.AND P5, PT, R2.reuse, R59, PT ;  /* 0x0000003b0200720c */ /* 0x040fe20003fa4070 */
[----:B------:R-:W-:Y:S01]  /*3080*/  @!P3 IMAD.IADD R45, R45, 0x1, -R2 ;  /* 0x000000012d2db824 */ /* 0x000fe200078e0a02 */
[C---:B------:R-:W-:Y:S01]  /*3090*/  ISETP.GT.U32.AND P3, PT, R2.reuse, R67, PT ;  /* 0x000000430200720c */ /* 0x040fe20003f64070 */
[----:B------:R-:W-:-:S02]  /*30a0*/  IMAD R69, R2, R52, R69 ;  /* 0x0000003402457224 */ /* 0x000fc400078e0245 */
[----:B------:R-:W-:Y:S02]  /*30b0*/  VIADD R52, R56, 0x28 ;  /* 0x0000002838347836 */ /* 0x000fe40000000000 */
[--C-:B------:R-:W-:Y:S02]  /*30c0*/  @!P6 IMAD.IADD R61, R61, 0x1, -R2.reuse ;  /* 0x000000013d3de824 */ /* 0x100fe400078e0a02 */
[----:B------:R-:W-:Y:S01]  /*30d0*/  IMAD.MOV.U32 R50, RZ, RZ, R45 ;  /* 0x000000ffff327224 */ /* 0x000fe200078e002d */
[----:B------:R-:W-:Y:S01]  /*30e0*/  IABS R14, R52 ;  /* 0x00000034000e7213 */ /* 0x000fe20000000000 */
[--C-:B------:R-:W-:Y:S01]  /*30f0*/  @!P1 IMAD.IADD R65, R65, 0x1, -R2.reuse ;  /* 0x0000000141419824 */ /* 0x100fe200078e0a02 */
[----:B------:R-:W-:Y:S01]  /*3100*/  ISETP.GT.U32.AND P6, PT, R2, R61, PT ;  /* 0x0000003d0200720c */ /* 0x000fe20003fc4070 */
[----:B------:R-:W-:Y:S01]  /*3110*/  @!P5 IMAD.IADD R59, R59, 0x1, -R2 ;  /* 0x000000013b3bd824 */ /* 0x000fe200078e0a02 */
[----:B------:R-:W-:Y:S01]  /*3120*/  ISETP.GE.AND P1, PT, R52, RZ, PT ;  /* 0x000000ff3400720c */ /* 0x000fe20003f26270 */
[----:B------:R-:W-:Y:S01]  /*3130*/  IMAD.MOV.U32 R45, RZ, RZ, R14 ;  /* 0x000000ffff2d7224 */ /* 0x000fe200078e000e */
[----:B------:R-:W-:Y:S01]  /*3140*/  ISETP.GE.AND P5, PT, R62, RZ, PT ;  /* 0x000000ff3e00720c */ /* 0x000fe20003fa6270 */
[----:B------:R-:W-:Y:S01]  /*3150*/  @!P3 IMAD.IADD R67, R67, 0x1, -R2 ;  /* 0x000000014343b824 */ /* 0x000fe200078e0a02 */
[C---:B------:R-:W-:Y:S01]  /*3160*/  ISETP.GT.U32.AND P3, PT, R2.reuse, R65, PT ;  /* 0x000000410200720c */ /* 0x040fe20003f64070 */
[----:B------:R-:W-:Y:S01]  /*3170*/  @!P2 IMAD.MOV R59, RZ, RZ, -R59 ;  /* 0x000000ffff3ba224 */ /* 0x000fe200078e0a3b */
[----:B------:R-:W-:Y:S01]  /*3180*/  ISETP.GT.U32.AND P2, PT, R2, R63, PT ;  /* 0x0000003f0200720c */ /* 0x000fe20003f44070 */
[----:B------:R-:W-:-:S04]  /*3190*/  IMAD.HI.U32 R14, R5, R45, RZ ;  /* 0x0000002d050e7227 */ /* 0x000fc800078e00ff */
[----:B------:R-:W-:Y:S02]  /*31a0*/  IMAD.MOV R52, RZ, RZ, -R14 ;  /* 0x000000ffff347224 */ /* 0x000fe400078e0a0e */
[----:B------:R-:W-:Y:S01]  /*31b0*/  @!P6 IMAD.IADD R61, R61, 0x1, -R2 ;  /* 0x000000013d3de824 */ /* 0x000fe200078e0a02 */
[----:B------:R-:W-:Y:S01]  /*31c0*/  ISETP.GE.AND P6, PT, R54, RZ, PT ;  /* 0x000000ff3600720c */ /* 0x000fe20003fc6270 */
[----:B------:R-:W-:Y:S02]  /*31d0*/  IMAD R45, R2, R52, R45 ;  /* 0x00000034022d7224 */ /* 0x000fe400078e022d */
[----:B------:R-:W-:Y:S02]  /*31e0*/  VIADD R54, R56, 0x24 ;  /* 0x0000002438367836 */ /* 0x000fe40000000000 */
[----:B------:R-:W-:Y:S01]  /*31f0*/  @!P4 IMAD.MOV R50, RZ, RZ, -R50 ;  /* 0x000000ffff32c224 */ /* 0x000fe200078e0a32 */
[C---:B------:R-:W-:Y:S01]  /*3200*/  ISETP.GT.U32.AND P4, PT, R2.reuse, R69, PT ;  /* 0x000000450200720c */ /* 0x040fe20003f84070 */
[--C-:B------:R-:W-:Y:S01]  /*3210*/  @!P3 IMAD.IADD R65, R65, 0x1, -R2.reuse ;  /* 0x000000014141b824 */ /* 0x100fe200078e0a02 */
[----:B------:R-:W-:Y:S01]  /*3220*/  ISETP.GT.U32.AND P3, PT, R2, R45, PT ;  /* 0x0000002d0200720c */ /* 0x000fe20003f64070 */
[----:B------:R-:W-:Y:S01]  /*3230*/  @!P2 IMAD.IADD R63, R63, 0x1, -R2 ;  /* 0x000000013f3fa824 */ /* 0x000fe200078e0a02 */
[----:B------:R-:W-:Y:S01]  /*3240*/  IABS R71, R54 ;  /* 0x0000003600477213 */ /* 0x000fe20000000000 */
[----:B------:R-:W-:Y:S01]  /*3250*/  VIADD R64, R56, 0x18 ;  /* 0x0000001838407836 */ /* 0x000fe20000000000 */
[----:B------:R-:W-:Y:S01]  /*3260*/  ISETP.GE.AND P2, PT, R60, RZ, PT ;  /* 0x000000ff3c00720c */ /* 0x000fe20003f46270 */
[----:B------:R-:W-:Y:S01]  /*3270*/  @!P5 IMAD.MOV R63, RZ, RZ, -R63 ;  /* 0x000000ffff3fd224 */ /* 0x000fe200078e0a3f */
[----:B------:R-:W-:Y:S01]  /*3280*/  ISETP.GT.U32.AND P5, PT, R2, R67, PT ;  /* 0x000000430200720c */ /* 0x000fe20003fa4070 */
[----:B------:R-:W-:Y:S01]  /*3290*/  IMAD.HI.U32 R14, R5, R71, RZ ;  /* 0x00000047050e7227 */ /* 0x000fe200078e00ff */
[----:B------:R-:W-:-:S03]  /*32a0*/  IABS R77, R64 ;  /* 0x00000040004d7213 */ /* 0x000fc60000000000 */
[----:B------:R-:W-:Y:S02]  /*32b0*/  VIADD R60, R56, 0x20 ;  /* 0x00000020383c7836 */ /* 0x000fe40000000000 */
[----:B------:R-:W-:Y:S02]  /*32c0*/  IMAD.MOV R14, RZ, RZ, -R14 ;  /* 0x000000ffff0e7224 */ /* 0x000fe400078e0a0e */
[--C-:B------:R-:W-:Y:S01]  /*32d0*/  @!P4 IMAD.IADD R69, R69, 0x1, -R2.reuse ;  /* 0x000000014545c824 */ /* 0x100fe200078e0a02 */
[----:B------:R-:W-:Y:S01]  /*32e0*/  IABS R73, R60 ;  /* 0x0000003c00497213 */ /* 0x000fe20000000000 */
[--C-:B------:R-:W-:Y:S02]  /*32f0*/  @!P3 IMAD.IADD R45, R45, 0x1, -R2.reuse ;  /* 0x000000012d2db824 */ /* 0x100fe400078e0a02 */
[C---:B------:R-:W-:Y:S01]  /*3300*/  IMAD R71, R2.reuse, R14, R71 ;  /* 0x0000000e02477224 */ /* 0x040fe200078e0247 */
[C---:B------:R-:W-:Y:S01]  /*3310*/  ISETP.GT.U32.AND P4, PT, R2.reuse, R69, PT ;  /* 0x000000450200720c */ /* 0x040fe20003f84070 */
[----:B------:R-:W-:Y:S01]  /*3320*/  @!P5 IMAD.IADD R67, R67, 0x1, -R2 ;  /* 0x000000014343d824 */ /* 0x000fe200078e0a02 */
[C---:B------:R-:W-:Y:S01]  /*3330*/  ISETP.GT.U32.AND P3, PT, R2.reuse, R45, PT ;  /* 0x0000002d0200720c */ /* 0x040fe20003f64070 */
[----:B------:R-:W-:Y:S01]  /*3340*/  IMAD.HI.U32 R14, R5, R73, RZ ;  /* 0x00000049050e7227 */ /* 0x000fe200078e00ff */
[----:B------:R-:W-:-:S03]  /*3350*/  ISETP.GT.U32.AND P5, PT, R2, R71, PT ;  /* 0x000000470200720c */ /* 0x000fc60003fa4070 */
[----:B------:R-:W-:Y:S02]  /*3360*/  IMAD.MOV R14, RZ, RZ, -R14 ;  /* 0x000000ffff0e7224 */ /* 0x000fe400078e0a0e */
[----:B------:R-:W-:Y:S02]  /*3370*/  VIADD R66, R56, 0x14 ;  /* 0x0000001438427836 */ /* 0x000fe40000000000 */
[----:B------:R-:W-:Y:S02]  /*3380*/  IMAD R73, R2, R14, R73 ;  /* 0x0000000e02497224 */ /* 0x000fe400078e0249 */
[----:B------:R-:W-:Y:S01]  /*3390*/  VIADD R62, R56, 0x1c ;  /* 0x0000001c383e7836 */ /* 0x000fe20000000000 */
[----:B------:R-:W-:Y:S01]  /*33a0*/  IABS R79, R66 ;  /* 0x00000042004f7213 */ /* 0x000fe20000000000 */
[--C-:B------:R-:W-:Y:S01]  /*33b0*/  @!P4 IMAD.IADD R69, R69, 0x1, -R2.reuse ;  /* 0x000000014545c824 */ /* 0x100fe200078e0a02 */
[----:B------:R-:W-:Y:S01]  /*33c0*/  ISETP.GE.AND P4, PT, R54, RZ, PT ;  /* 0x000000ff3600720c */ /* 0x000fe20003f86270 */
[----:B------:R-:W-:Y:S01]  /*33d0*/  @!P3 IMAD.IADD R45, R45, 0x1, -R2 ;  /* 0x000000012d2db824 */ /* 0x000fe200078e0a02 */
[----:B------:R-:W-:Y:S01]  /*33e0*/  ISETP.GT.U32.AND P3, PT, R2, R73, PT ;  /* 0x000000490200720c */ /* 0x000fe20003f64070 */
[----:B------:R-:W-:Y:S01]  /*33f0*/  IMAD.HI.U32 R54, R5, R77, RZ ;  /* 0x0000004d05367227 */ /* 0x000fe200078e00ff */
[----:B------:R-:W-:-:S03]  /*3400*/  IABS R75, R62 ;  /* 0x0000003e004b7213 */ /* 0x000fc60000000000 */
[----:B------:R-:W-:Y:S02]  /*3410*/  @!P5 IMAD.IADD R71, R71, 0x1, -R2 ;  /* 0x000000014747d824 */ /* 0x000fe400078e0a02 */
[----:B------:R-:W-:Y:S02]  /*3420*/  IMAD.MOV R54, RZ, RZ, -R54 ;  /* 0x000000ffff367224 */ /* 0x000fe400078e0a36 */
[----:B------:R-:W-:Y:S01]  /*3430*/  VIADD R68, R56, 0x10 ;  /* 0x0000001038447836 */ /* 0x000fe20000000000 */
[----:B------:R-:W-:Y:S01]  /*3440*/  ISETP.GT.U32.AND P5, PT, R2, R71, PT ;  /* 0x000000470200720c */ /* 0x000fe20003fa4070 */
[----:B------:R-:W-:-:S03]  /*3450*/  IMAD.HI.U32 R14, R5, R79, RZ ;  /* 0x0000004f050e7227 */ /* 0x000fc600078e00ff */
[----:B------:R-:W-:Y:S01]  /*3460*/  IABS R81, R68 ;  /* 0x0000004400517213 */ /* 0x000fe20000000000 */
[----:B------:R-:W-:-:S04]  /*3470*/  IMAD.HI.U32 R52, R5, R75, RZ ;  /* 0x0000004b05347227 */ /* 0x000fc800078e00ff */
[C---:B------:R-:W-:Y:S02]  /*3480*/  IMAD R77, R2.reuse, R54, R77 ;  /* 0x00000036024d7224 */ /* 0x040fe400078e024d */
[----:B------:R-:W-:Y:S02]  /*3490*/  IMAD.MOV R14, RZ, RZ, -R14 ;  /* 0x000000ffff0e7224 */ /* 0x000fe400078e0a0e */
[----:B------:R-:W-:Y:S02]  /*34a0*/  IMAD.MOV R52, RZ, RZ, -R52 ;  /* 0x000000ffff347224 */ /* 0x000fe400078e0a34 */
[----:B------:R-:W-:Y:S01]  /*34b0*/  @!P3 IMAD.IADD R73, R73, 0x1, -R2 ;  /* 0x000000014949b824 */ /* 0x000fe200078e0a02 */
[C---:B------:R-:W-:Y:S01]  /*34c0*/  ISETP.GT.U32.AND P3, PT, R2.reuse, R77, PT ;  /* 0x0000004d0200720c */ /* 0x040fe20003f64070 */
[C---:B------:R-:W-:Y:S02]  /*34d0*/  IMAD R79, R2.reuse, R14, R79 ;  /* 0x0000000e024f7224 */ /* 0x040fe400078e024f */
[----:B------:R-:W-:-:S02]  /*34e0*/  IMAD R75, R2, R52, R75 ;  /* 0x00000034024b7224 */ /* 0x000fc400078e024b */
[----:B------:R-:W-:-:S04]  /*34f0*/  IMAD.HI.U32 R14, R5, R81, RZ ;  /* 0x00000051050e7227 */ /* 0x000fc800078e00ff */
[----:B------:R-:W-:Y:S01]  /*3500*/  @!P5 IMAD.IADD R71, R71, 0x1, -R2 ;  /* 0x000000014747d824 */ /* 0x000fe200078e0a02 */
[----:B------:R-:W-:Y:S01]  /*3510*/  ISETP.GT.U32.AND P5, PT, R2, R75, PT ;  /* 0x0000004b0200720c */ /* 0x000fe20003fa4070 */
[----:B------:R-:W-:Y:S02]  /*3520*/  IMAD.MOV R14, RZ, RZ, -R14 ;  /* 0x000000ffff0e7224 */ /* 0x000fe400078e0a0e */
[----:B------:R-:W-:Y:S02]  /*3530*/  VIADD R72, R56, 0x8 ;  /* 0x0000000838487836 */ /* 0x000fe40000000000 */
[----:B------:R-:W-:Y:S02]  /*3540*/  IMAD R81, R2, R14, R81 ;  /* 0x0000000e02517224 */ /* 0x000fe400078e0251 */
[----:B------:R-:W-:Y:S01]  /*3550*/  @!P0 IMAD.MOV R61, RZ, RZ, -R61 ;  /* 0x000000ffff3d8224 */ /* 0x000fe200078e0a3d */
[----:B------:R-:W-:Y:S01]  /*3560*/  IABS R85, R72 ;  /* 0x0000004800557213 */ /* 0x000fe20000000000 */
[----:B------:R-:W-:Y:S01]  /*3570*/  @!P3 IMAD.IADD R77, R77, 0x1, -R2 ;  /* 0x000000014d4db824 */ /* 0x000fe200078e0a02 */
[----:B------:R-:W-:Y:S01]  /*3580*/  ISETP.GE.AND P0, PT, R58, RZ, PT ;  /* 0x000000ff3a00720c */ /* 0x000fe20003f06270 */
[----:B------:R-:W-:Y:S01]  /*3590*/  VIADD R70, R56, 0xc ;  /* 0x0000000c38467836 */ /* 0x000fe20000000000 */
[----:B------:R-:W-:Y:S01]  /*35a0*/  ISETP.GT.U32.AND P3, PT, R2, R81, PT ;  /* 0x000000510200720c */ /* 0x000fe20003f64070 */
[----:B------:R-:W-:Y:S01]  /*35b0*/  VIADD R74, R56, 0x4 ;  /* 0x00000004384a7836 */ /* 0x000fe20000000000 */
[----:B------:R-:W-:Y:S01]  /*35c0*/  IABS R58, R56 ;  /* 0x00000038003a7213 */ /* 0x000fe20000000000 */
[----:B------:R-:W-:Y:S01]  /*35d0*/  IMAD.HI.U32 R52, R5, R85, RZ ;  /* 0x0000005505347227 */ /* 0x000fe200078e00ff */
[----:B------:R-:W-:-:S02]  /*35e0*/  IABS R83, R70 ;  /* 0x0000004600537213 */ /* 0x000fc40000000000 */
[----:B------:R-:W-:Y:S01]  /*35f0*/  IABS R87, R74 ;  /* 0x0000004a00577213 */ /* 0x000fe20000000000 */
[----:B------:R-:W-:Y:S01]  /*3600*/  @!P5 IMAD.IADD R75, R75, 0x1, -R2 ;  /* 0x000000014b4bd824 */ /* 0x000fe200078e0a02 */
[C---:B------:R-:W-:Y:S01]  /*3610*/  ISETP.GT.U32.AND P5, PT, R2.reuse, R79, PT ;  /* 0x0000004f0200720c */ /* 0x040fe20003fa4070 */
[----:B------:R-:W-:Y:S02]  /*3620*/  IMAD.MOV R52, RZ, RZ, -R52 ;  /* 0x000000ffff347224 */ /* 0x000fe400078e0a34 */
[----:B------:R-:W-:Y:S01]  /*3630*/  @!P0 IMAD.MOV R67, RZ, RZ, -R67 ;  /* 0x000000ffff438224 */ /* 0x000fe200078e0a43 */
[C---:B------:R-:W-:Y:S01]  /*3640*/  ISETP.GT.U32.AND P0, PT, R2.reuse, R75, PT ;  /* 0x0000004b0200720c */ /* 0x040fe20003f04070 */
[C---:B------:R-:W-:Y:S02]  /*3650*/  IMAD R85, R2.reuse, R52, R85 ;  /* 0x0000003402557224 */ /* 0x040fe400078e0255 */
[----:B------:R-:W-:Y:S01]  /*3660*/  @!P3 IMAD.IADD R81, R81, 0x1, -R2 ;  /* 0x000000015151b824 */ /* 0x000fe200078e0a02 */
[----:B------:R-:W-:Y:S01]  /*3670*/  ISETP.GT.U32.AND P3, PT, R2, R73, PT ;  /* 0x000000490200720c */ /* 0x000fe20003f64070 */
[----:B------:R-:W-:-:S02]  /*3680*/  IMAD.MOV.U32 R52, RZ, RZ, R45 ;  /* 0x000000ffff347224 */ /* 0x000fc400078e002d */
[----:B------:R-:W-:-:S04]  /*3690*/  IMAD.HI.U32 R14, R5, R83, RZ ;  /* 0x00000053050e7227 */ /* 0x000fc800078e00ff */
[----:B------:R-:W-:-:S04]  /*36a0*/  IMAD.HI.U32 R54, R5, R87, RZ ;  /* 0x0000005705367227 */ /* 0x000fc800078e00ff */
[----:B------:R-:W-:-:S04]  /*36b0*/  IMAD.HI.U32 R5, R5, R58, RZ ;  /* 0x0000003a05057227 */ /* 0x000fc800078e00ff */
[----:B------:R-:W-:Y:S01]  /*36c0*/  @!P1 IMAD.MOV R52, RZ, RZ, -R52 ;  /* 0x000000ffff349224 */ /* 0x000fe200078e0a34 */
[----:B------:R-:W-:Y:S01]  /*36d0*/  ISETP.GT.U32.AND P1, PT, R2, R81, PT ;  /* 0x000000510200720c */ /* 0x000fe20003f24070 */
[----:B------:R-:W-:Y:S02]  /*36e0*/  IMAD.MOV R14, RZ, RZ, -R14 ;  /* 0x000000ffff0e7224 */ /* 0x000fe400078e0a0e */
[----:B------:R-:W-:Y:S01]  /*36f0*/  @!P5 IMAD.IADD R79, R79, 0x1, -R2 ;  /* 0x000000014f4fd824 */ /* 0x000fe200078e0a02 */
[----:B------:R-:W-:Y:S01]  /*3700*/  ISETP.GE.AND P5, PT, R60, RZ, PT ;  /* 0x000000ff3c00720c */ /* 0x000fe20003fa6270 */
[----:B------:R-:W-:Y:S02]  /*3710*/  IMAD.MOV R5, RZ, RZ, -R5 ;  /* 0x000000ffff057224 */ /* 0x000fe400078e0a05 */
[----:B------:R-:W-:Y:S01]  /*3720*/  IMAD R83, R2, R14, R83 ;  /* 0x0000000e02537224 */ /* 0x000fe200078e0253 */
[----:B------:R-:W-:Y:S01]  /*3730*/  LOP3.LUT R14, R0, 0x40, RZ, 0xc0, !PT ;  /* 0x00000040000e7812 */ /* 0x000fe200078ec0ff */
[----:B------:R-:W-:Y:S01]  /*3740*/  @!P6 IMAD.MOV R65, RZ, RZ, -R65 ;  /* 0x000000ffff41e224 */ /* 0x000fe200078e0a41 */
[C---:B------:R-:W-:Y:S01]  /*3750*/  ISETP.GT.U32.AND P6, PT, R2.reuse, R79, PT ;  /* 0x0000004f0200720c */ /* 0x040fe20003fc4070 */
[C---:B------:R-:W-:Y:S01]  /*3760*/  IMAD R45, R2.reuse, R5, R58 ;  /* 0x00000005022d7224 */ /* 0x040fe200078e023a */
[----:B------:R-:W-:Y:S01]  /*3770*/  SHF.R.S32.HI R5, RZ, 0x1f, R196 ;  /* 0x0000001fff057819 */ /* 0x000fe200000114c4 */
[----:B------:R-:W-:Y:S01]  /*3780*/  @!P4 IMAD.MOV R71, RZ, RZ, -R71 ;  /* 0x000000ffff47c224 */ /* 0x000fe200078e0a47 */
[C---:B------:R-:W-:Y:S01]  /*3790*/  ISETP.GT.U32.AND P4, PT, R2.reuse, R83, PT ;  /* 0x000000530200720c */ /* 0x040fe20003f84070 */
[--C-:B------:R-:W-:Y:S01]  /*37a0*/  @!P3 IMAD.IADD R73, R73, 0x1, -R2.reuse ;  /* 0x000000014949b824 */ /* 0x100fe200078e0a02 */
[C---:B------:R-:W-:Y:S01]  /*37b0*/  ISETP.GT.U32.AND P3, PT, R2.reuse, R45, PT ;  /* 0x0000002d0200720c */ /* 0x040fe20003f64070 */
[----:B------:R-:W-:Y:S01]  /*37c0*/  @!P0 IMAD.IADD R75, R75, 0x1, -R2 ;  /* 0x000000014b4b8824 */ /* 0x000fe200078e0a02 */
[----:B------:R-:W-:Y:S01]  /*37d0*/  ISETP.GT.U32.AND P0, PT, R2, R85, PT ;  /* 0x000000550200720c */ /* 0x000fe20003f04070 */
[----:B------:R-:W-:Y:S01]  /*37e0*/  IMAD.MOV R54, RZ, RZ, -R54 ;  /* 0x000000ffff367224 */ /* 0x000fe200078e0a36 */
[----:B------:R-:W-:Y:S01]  /*37f0*/  LEA.HI R196, R5, R196, RZ, 0x5 ;  /* 0x000000c405c47211 */ /* 0x000fe200078f28ff */
[----:B------:R-:W-:Y:S01]  /*3800*/  @!P1 IMAD.IADD R81, R81, 0x1, -R2 ;  /* 0x0000000151519824 */ /* 0x000fe200078e0a02 */
[----:B------:R-:W-:Y:S01]  /*3810*/  ISETP.GE.AND P1, PT, R62, RZ, PT ;  /* 0x000000ff3e00720c */ /* 0x000fe20003f26270 */
[C---:B------:R-:W-:Y:S01]  /*3820*/  IMAD R87, R2.reuse, R54, R87 ;  /* 0x0000003602577224 */ /* 0x040fe200078e0257 */
[----:B------:R-:W-:Y:S01]  /*3830*/  SHF.R.S32.HI R54, RZ, 0x6, R0 ;  /* 0x00000006ff367819 */ /* 0x000fe20000011400 */
[----:B------:R-:W-:Y:S01]  /*3840*/  @!P2 IMAD.MOV R69, RZ, RZ, -R69 ;  /* 0x000000ffff45a224 */ /* 0x000fe200078e0a45 */
[C---:B------:R-:W-:Y:S01]  /*3850*/  ISETP.GT.U32.AND P2, PT, R2.reuse, R77, PT ;  /* 0x0000004d0200720c */ /* 0x040fe20003f44070 */
[--C-:B------:R-:W-:Y:S01]  /*3860*/  @!P6 IMAD.IADD R79, R79, 0x1, -R2.reuse ;  /* 0x000000014f4fe824 */ /* 0x100fe200078e0a02 */
[----:B------:R-:W-:Y:S01]  /*3870*/  ISETP.GT.U32.AND P6, PT, R2, R87, PT ;  /* 0x000000570200720c */ /* 0x000fe20003fc4070 */
[--C-:B------:R-:W-:Y:S01]  /*3880*/  @!P4 IMAD.IADD R83, R83, 0x1, -R2.reuse ;  /* 0x000000015353c824 */ /* 0x100fe200078e0a02 */
[----:B------:R-:W-:Y:S01]  /*3890*/  ISETP.GE.AND P4, PT, R64, RZ, PT ;  /* 0x000000ff4000720c */ /* 0x000fe20003f86270 */
[--C-:B------:R-:W-:Y:S01]  /*38a0*/  @!P3 IMAD.IADD R45, R45, 0x1, -R2.reuse ;  /* 0x000000012d2db824 */ /* 0x100fe200078e0a02 */
[----:B------:R-:W-:Y:S01]  /*38b0*/  SGXT R54, R54, 0x1 ;  /* 0x000000013636781a */ /* 0x000fe20000000200 */
[--C-:B------:R-:W-:Y:S01]  /*38c0*/  @!P0 IMAD.IADD R85, R85, 0x1, -R2.reuse ;  /* 0x0000000155558824 */ /* 0x100fe200078e0a02 */
[C---:B------:R-:W-:Y:S01]  /*38d0*/  ISETP.GT.U32.AND P3, PT, R2.reuse, R83, PT ;  /* 0x000000530200720c */ /* 0x040fe20003f64070 */
[----:B------:R-:W-:Y:S01]  /*38e0*/  @!P5 IMAD.MOV R73, RZ, RZ, -R73 ;  /* 0x000000ffff49d224 */ /* 0x000fe200078e0a49 */
[C---:B------:R-:W-:Y:S01]  /*38f0*/  ISETP.GT.U32.AND P5, PT, R2.reuse, R45, PT ;  /* 0x0000002d0200720c */ /* 0x040fe20003fa4070 */
[----:B------:R-:W-:Y:S01]  /*3900*/  @!P1 IMAD.MOV R75, RZ, RZ, -R75 ;  /* 0x000000ffff4b9224 */ /* 0x000fe200078e0a4b */
[----:B------:R-:W-:Y:S01]  /*3910*/  ISETP.GT.U32.AND P1, PT, R2, R85, PT ;  /* 0x000000550200720c */ /* 0x000fe20003f24070 */
[--C-:B------:R-:W-:Y:S01]  /*3920*/  @!P2 IMAD.IADD R77, R77, 0x1, -R2.reuse ;  /* 0x000000014d4da824 */ /* 0x100fe200078e0a02 */
[----:B------:R-:W-:Y:S01]  /*3930*/  ISETP.GE.AND P0, PT, R66, RZ, PT ;  /* 0x000000ff4200720c */ /* 0x000fe20003f06270 */
[--C-:B------:R-:W-:Y:S01]  /*3940*/  @!P6 IMAD.IADD R87, R87, 0x1, -R2.reuse ;  /* 0x000000015757e824 */ /* 0x100fe200078e0a02 */
[----:B------:R-:W-:Y:S01]  /*3950*/  ISETP.GE.AND P6, PT, R68, RZ, PT ;  /* 0x000000ff4400720c */ /* 0x000fe20003fc6270 */
[----:B------:R-:W-:Y:S01]  /*3960*/  @!P4 IMAD.MOV R77, RZ, RZ, -R77 ;  /* 0x000000ffff4dc224 */ /* 0x000fe200078e0a4d */
[----:B------:R-:W-:Y:S01]  /*3970*/  ISETP.GE.AND P2, PT, R56, RZ, PT ;  /* 0x000000ff3800720c */ /* 0x000fe20003f46270 */
[----:B------:R-:W-:Y:S01]  /*3980*/  IMAD.SHL.U32 R5, R0, 0x2, RZ ;  /* 0x0000000200057824 */ /* 0x000fe200078e00ff */
[----:B------:R-:W-:Y:S01]  /*3990*/  ISETP.GT.U32.AND P4, PT, R2, R87, PT ;  /* 0x000000570200720c */ /* 0x000fe20003f84070 */
[--C-:B------:R-:W-:Y:S01]  /*39a0*/  @!P3 IMAD.IADD R83, R83, 0x1, -R2.reuse ;  /* 0x000000015353b824 */ /* 0x100fe200078e0a02 */
[----:B------:R-:W-:Y:S01]  /*39b0*/  ISETP.GE.AND P3, PT, R70, RZ, PT ;  /* 0x000000ff4600720c */ /* 0x000fe20003f66270 */
[--C-:B------:R-:W-:Y:S01]  /*39c0*/  @!P5 IMAD.IADD R45, R45, 0x1, -R2.reuse ;  /* 0x000000012d2dd824 */ /* 0x100fe200078e0a02 */
[----:B------:R-:W-:Y:S01]  /*39d0*/  ISETP.GE.AND P5, PT, R72, RZ, PT ;  /* 0x000000ff4800720c */ /* 0x000fe20003fa6270 */
[----:B------:R-:W-:Y:S01]  /*39e0*/  @!P1 IMAD.IADD R85, R85, 0x1, -R2 ;  /* 0x0000000155559824 */ /* 0x000fe200078e0a02 */
[----:B------:R-:W-:Y:S01]  /*39f0*/  ISETP.GE.AND P1, PT, R74, RZ, PT ;  /* 0x000000ff4a00720c */ /* 0x000fe20003f26270 */
[----:B------:R-:W-:Y:S01]  /*3a00*/  @!P0 IMAD.MOV R79, RZ, RZ, -R79 ;  /* 0x000000ffff4f8224 */ /* 0x000fe200078e0a4f */
[----:B------:R-:W-:Y:S01]  /*3a10*/  LOP3.LUT R5, R5, 0x7e, RZ, 0xc0, !PT ;  /* 0x0000007e05057812 */ /* 0x000fe200078ec0ff */
[----:B------:R-:W-:Y:S01]  /*3a20*/  @!P6 IMAD.MOV R81, RZ, RZ, -R81 ;  /* 0x000000ffff51e224 */ /* 0x000fe200078e0a51 */
[----:B------:R-:W-:Y:S01]  /*3a30*/  SHF.R.S32.HI R196, RZ, 0x5, R196 ;  /* 0x00000005ffc47819 */ /* 0x000fe200000114c4 */
[----:B------:R-:W-:Y:S01]  /*3a40*/  IMAD R4, R4, UR4, RZ ;  /* 0x0000000404047c24 */ /* 0x000fe2000f8e02ff */
[----:B------:R-:W-:Y:S01]  /*3a50*/  ULDC.64 UR4, c[0x0][0x210] ;  /* 0x0000840000047ab9 */ /* 0x000fe20000000a00 */
[----:B------:R-:W-:Y:S01]  /*3a60*/  @!P4 IMAD.IADD R87, R87, 0x1, -R2 ;  /* 0x000000015757c824 */ /* 0x000fe200078e0a02 */
[----:B------:R-:W-:Y:S01]  /*3a70*/  ISETP.NE.AND P4, PT, R153, RZ, PT ;  /* 0x000000ff9900720c */ /* 0x000fe20003f85270 */
[----:B------:R-:W-:Y:S01]  /*3a80*/  IMAD.MOV.U32 R2, RZ, RZ, R45 ;  /* 0x000000ffff027224 */ /* 0x000fe200078e002d */
[----:B------:R-:W-:Y:S01]  /*3a90*/  LOP3.LUT R153, RZ, R153, RZ, 0x33, !PT ;  /* 0x00000099ff997212 */ /* 0x000fe200078e33ff */
[----:B------:R-:W-:Y:S01]  /*3aa0*/  IMAD R14, R14, 0x40, R5 ;  /* 0x000000400e0e7824 */ /* 0x000fe200078e0205 */
[----:B------:R-:W-:Y:S01]  /*3ab0*/  LOP3.LUT R5, R5, 0x90, R54, 0x78, !PT ;  /* 0x0000009005057812 */ /* 0x000fe200078e7836 */
[----:B------:R-:W-:Y:S01]  /*3ac0*/  @!P3 IMAD.MOV R83, RZ, RZ, -R83 ;  /* 0x000000ffff53b224 */ /* 0x000fe200078e0a53 */
[----:B------:R-:W0:Y:S01]  /*3ad0*/  LDC R54, c[0x0][0x240] ;  /* 0x00009000ff367b82 */ /* 0x000e220000000800 */
[----:B------:R-:W-:Y:S01]  /*3ae0*/  @!P5 IMAD.MOV R85, RZ, RZ, -R85 ;  /* 0x000000ffff55d224 */ /* 0x000fe200078e0a55 */
[C---:B------:R-:W-:Y:S01]  /*3af0*/  SEL R45, R153.reuse, R3, !P4 ;  /* 0x00000003992d7207 */ /* 0x040fe20006000000 */
[----:B------:R-:W-:Y:S01]  /*3b00*/  @!P1 IMAD.MOV R87, RZ, RZ, -R87 ;  /* 0x000000ffff579224 */ /* 0x000fe200078e0a57 */
[C---:B------:R-:W-:Y:S01]  /*3b10*/  SEL R6, R153.reuse, R6, !P4 ;  /* 0x0000000699067207 */ /* 0x040fe20006000000 */
[----:B------:R-:W-:Y:S01]  /*3b20*/  @!P2 IMAD.MOV R2, RZ, RZ, -R2 ;  /* 0x000000ffff02a224 */ /* 0x000fe200078e0a02 */
[----:B------:R-:W-:-:S02]  /*3b30*/  SEL R8, R153, R8, !P4 ;  /* 0x0000000899087207 */ /* 0x000fc40006000000 */
[C---:B------:R-:W-:Y:S02]  /*3b40*/  SEL R9, R153.reuse, R9, !P4 ;  /* 0x0000000999097207 */ /* 0x040fe40006000000 */
[C---:B------:R-:W-:Y:S02]  /*3b50*/  SEL R10, R153.reuse, R10, !P4 ;  /* 0x0000000a990a7207 */ /* 0x040fe40006000000 */
[C---:B------:R-:W-:Y:S02]  /*3b60*/  SEL R11, R153.reuse, R11, !P4 ;  /* 0x0000000b990b7207 */ /* 0x040fe40006000000 */
[C---:B------:R-:W-:Y:S02]  /*3b70*/  SEL R12, R153.reuse, R12, !P4 ;  /* 0x0000000c990c7207 */ /* 0x040fe40006000000 */
[C---:B------:R-:W-:Y:S02]  /*3b80*/  SEL R13, R153.reuse, R13, !P4 ;  /* 0x0000000d990d7207 */ /* 0x040fe40006000000 */
[----:B------:R-:W-:-:S02]  /*3b90*/  SEL R15, R153, R15, !P4 ;  /* 0x0000000f990f7207 */ /* 0x000fc40006000000 */
[C---:B------:R-:W-:Y:S02]  /*3ba0*/  SEL R16, R153.reuse, R16, !P4 ;  /* 0x0000001099107207 */ /* 0x040fe40006000000 */
[C---:B------:R-:W-:Y:S02]  /*3bb0*/  SEL R17, R153.reuse, R17, !P4 ;  /* 0x0000001199117207 */ /* 0x040fe40006000000 */
[----:B------:R-:W-:Y:S01]  /*3bc0*/  SEL R18, R153, R18, !P4 ;  /* 0x0000001299127207 */ /* 0x000fe20006000000 */
[-C--:B0-----:R-:W-:Y:S01]  /*3bd0*/  IMAD R45, R45, R54.reuse, RZ ;  /* 0x000000362d2d7224 */ /* 0x081fe200078e02ff */
[C---:B------:R-:W-:Y:S01]  /*3be0*/  SEL R19, R153.reuse, R19, !P4 ;  /* 0x0000001399137207 */ /* 0x040fe20006000000 */
[----:B------:R-:W-:Y:S01]  /*3bf0*/  IMAD R6, R6, R54, RZ ;  /* 0x0000003606067224 */ /* 0x000fe200078e02ff */
[C---:B------:R-:W-:Y:S01]  /*3c00*/  SEL R20, R153.reuse, R20, !P4 ;  /* 0x0000001499147207 */ /* 0x040fe20006000000 */
[-C--:B------:R-:W-:Y:S01]  /*3c10*/  IMAD R197, R8, R54.reuse, RZ ;  /* 0x0000003608c57224 */ /* 0x080fe200078e02ff */
[----:B------:R-:W-:Y:S01]  /*3c20*/  SEL R21, R153, R21, !P4 ;  /* 0x0000001599157207 */ /* 0x000fe20006000000 */
        /* <DEDUP_REMOVED lines=9> */
[----:B------:R-:W-:Y:S01]  /*3cc0*/  SEL R26, R153, R26, !P4 ;  /* 0x0000001a991a7207 */ /* 0x000fe20006000000 */
[-C--:B------:R-:W-:Y:S01]  /*3cd0*/  IMAD R15, R15, R54.reuse, RZ ;  /* 0x000000360f0f7224 */ /* 0x080fe200078e02ff */
[C---:B------:R-:W-:Y:S01]  /*3ce0*/  SEL R27, R153.reuse, R27, !P4 ;  /* 0x0000001b991b7207 */ /* 0x040fe20006000000 */
        /* <DEDUP_REMOVED lines=34> */
[----:B------:R-:W-:Y:S01]  /*3f10*/  IMAD R33, R33, R54, RZ ;  /* 0x0000003621217224 */ /* 0x000fe200078e02ff */
[C---:B------:R-:W-:Y:S01]  /*3f20*/  SEL R46, R153.reuse, R46, !P4 ;  /* 0x0000002e992e7207 */ /* 0x040fe20006000000 */
[-C--:B------:R-:W-:Y:S01]  /*3f30*/  IMAD R34, R34, R54.reuse, RZ ;  /* 0x0000003622227224 */ /* 0x080fe200078e02ff */
[----:B------:R-:W-:Y:S01]  /*3f40*/  SEL R47, R153, R47, !P4 ;  /* 0x0000002f992f7207 */ /* 0x000fe20006000000 */
[-C--:B------:R-:W-:Y:S01]  /*3f50*/  IMAD R35, R35, R54.reuse, RZ ;  /* 0x0000003623237224 */ /* 0x080fe200078e02ff */
[C---:B------:R-:W-:Y:S01]  /*3f60*/  SEL R49, R153.reuse, R49, !P4 ;  /* 0x0000003199317207 */ /* 0x040fe20006000000 */
[-C--:B------:R-:W-:Y:S01]  /*3f70*/  IMAD R36, R36, R54.reuse, RZ ;  /* 0x0000003624247224 */ /* 0x080fe200078e02ff */
[----:B------:R-:W-:Y:S01]  /*3f80*/  SEL R51, R153, R51, !P4 ;  /* 0x0000003399337207 */ /* 0x000fe20006000000 */
[-C--:B------:R-:W-:Y:S01]  /*3f90*/  IMAD R37, R37, R54.reuse, RZ ;  /* 0x0000003625257224 */ /* 0x080fe200078e02ff */
[C---:B------:R-:W-:Y:S01]  /*3fa0*/  SEL R53, R153.reuse, R53, !P4 ;  /* 0x0000003599357207 */ /* 0x040fe20006000000 */
[----:B------:R-:W-:Y:S01]  /*3fb0*/  IMAD R38, R38, R54, RZ ;  /* 0x0000003626267224 */ /* 0x000fe200078e02ff */
[----:B------:R-:W-:Y:S01]  /*3fc0*/  SEL R48, R153, R48, !P4 ;  /* 0x0000003099307207 */ /* 0x000fe20006000000 */
[-C--:B------:R-:W-:Y:S01]  /*3fd0*/  IMAD R39, R39, R54.reuse, RZ ;  /* 0x0000003627277224 */ /* 0x080fe200078e02ff */
[C---:B------:R-:W-:Y:S01]  /*3fe0*/  SEL R55, R153.reuse, R55, !P4 ;  /* 0x0000003799377207 */ /* 0x040fe20006000000 */
[-C--:B------:R-:W-:Y:S01]  /*3ff0*/  IMAD R40, R40, R54.reuse, RZ ;  /* 0x0000003628287224 */ /* 0x080fe200078e02ff */
[----:B------:R-:W-:Y:S01]  /*4000*/  SEL R57, R153, R57, !P4 ;  /* 0x0000003999397207 */ /* 0x000fe20006000000 */
[-C--:B------:R-:W-:Y:S01]  /*4010*/  IMAD R41, R41, R54.reuse, RZ ;  /* 0x0000003629297224 */ /* 0x080fe200078e02ff */
[C---:B------:R-:W-:Y:S01]  /*4020*/  SEL R59, R153.reuse, R59, !P4 ;  /* 0x0000003b993b7207 */ /* 0x040fe20006000000 */
[-C--:B------:R-:W-:Y:S01]  /*4030*/  IMAD R42, R42, R54.reuse, RZ ;  /* 0x000000362a2a7224 */ /* 0x080fe200078e02ff */
[----:B------:R-:W-:Y:S01]  /*4040*/  SEL R61, R153, R61, !P4 ;  /* 0x0000003d993d7207 */ /* 0x000fe20006000000 */
[----:B------:R-:W-:Y:S01]  /*4050*/  IMAD R43, R43, R54, RZ ;  /* 0x000000362b2b7224 */ /* 0x000fe200078e02ff */
[C---:B------:R-:W-:Y:S01]  /*4060*/  SEL R50, R153.reuse, R50, !P4 ;  /* 0x0000003299327207 */ /* 0x040fe20006000000 */
[-C--:B------:R-:W-:Y:S01]  /*4070*/  IMAD R44, R44, R54.reuse, RZ ;  /* 0x000000362c2c7224 */ /* 0x080fe200078e02ff */
[C---:B------:R-:W-:Y:S01]  /*4080*/  SEL R63, R153.reuse, R63, !P4 ;  /* 0x0000003f993f7207 */ /* 0x040fe20006000000 */
[-C--:B------:R-:W-:Y:S01]  /*4090*/  IMAD R46, R46, R54.reuse, RZ ;  /* 0x000000362e2e7224 */ /* 0x080fe200078e02ff */
[----:B------:R-:W-:Y:S01]  /*40a0*/  SEL R65, R153, R65, !P4 ;  /* 0x0000004199417207 */ /* 0x000fe20006000000 */
[-C--:B------:R-:W-:Y:S01]  /*40b0*/  IMAD R47, R47, R54.reuse, RZ ;  /* 0x000000362f2f7224 */ /* 0x080fe200078e02ff */
[----:B------:R-:W-:Y:S01]  /*40c0*/  SEL R67, R153, R67, !P4 ;  /* 0x0000004399437207 */ /* 0x000fe20006000000 */
[-C--:B------:R-:W-:Y:S01]  /*40d0*/  IMAD R49, R49, R54.reuse, RZ ;  /* 0x0000003631317224 */ /* 0x080fe200078e02ff */
[----:B------:R-:W-:Y:S01]  /*40e0*/  SEL R69, R153, R69, !P4 ;  /* 0x0000004599457207 */ /* 0x000fe20006000000 */
[----:B------:R-:W-:Y:S01]  /*40f0*/  IMAD R51, R51, R54, RZ ;  /* 0x0000003633337224 */ /* 0x000fe200078e02ff */
[----:B------:R-:W-:Y:S01]  /*4100*/  SEL R52, R153, R52, !P4 ;  /* 0x0000003499347207 */ /* 0x000fe20006000000 */
        /* <DEDUP_REMOVED lines=8> */
[-C--:B------:R-:W-:Y:S01]  /*4190*/  IMAD R59, R59, R54.reuse, RZ ;  /* 0x000000363b3b7224 */ /* 0x080fe200078e02ff */
        /* <DEDUP_REMOVED lines=12> */
[----:B------:R-:W0:Y:S01]  /*4260*/  LDC.64 R2, c[0x0][0x218] ;  /* 0x00008600ff027b82 */ /* 0x000e220000000a00 */
[-C--:B------:R-:W-:Y:S01]  /*4270*/  IMAD R52, R52, R54.reuse, RZ ;  /* 0x0000003634347224 */ /* 0x080fe200078e02ff */
[----:B------:R-:W-:Y:S01]  /*4280*/  LEA R8, P0, R4, UR4, 0x1 ;  /* 0x0000000404087c11 */ /* 0x000fe2000f8008ff */
[-C--:B------:R-:W-:Y:S01]  /*4290*/  IMAD R71, R71, R54.reuse, RZ ;  /* 0x0000003647477224 */ /* 0x080fe200078e02ff */
[----:B------:R-:W-:Y:S01]  /*42a0*/  UIADD3 UR4, UR12, 0x4000, URZ ;  /* 0x000040000c047890 */ /* 0x000fe2000fffe03f */
[----:B------:R-:W-:-:S02]  /*42b0*/  IMAD R73, R73, R54, RZ ;  /* 0x0000003649497224 */ /* 0x000fc400078e02ff */
[-C--:B------:R-:W-:Y:S01]  /*42c0*/  IMAD R75, R75, R54.reuse, RZ ;  /* 0x000000364b4b7224 */ /* 0x080fe200078e02ff */
[----:B------:R-:W-:Y:S01]  /*42d0*/  USHF.R.U32.HI UR13, URZ, 0x4, UR4 ;  /* 0x000000043f0d7899 */ /* 0x000fe20008011604 */
[-C--:B------:R-:W-:Y:S01]  /*42e0*/  IMAD R77, R77, R54.reuse, RZ ;  /* 0x000000364d4d7224 */ /* 0x080fe200078e02ff */
[----:B------:R-:W-:Y:S01]  /*42f0*/  USGXT.U32 UR4, UR6, 0xe ;  /* 0x0000000e0604789a */ /* 0x000fe20008000000 */
[-C--:B------:R-:W-:Y:S01]  /*4300*/  IMAD R79, R79, R54.reuse, RZ ;  /* 0x000000364f4f7224 */ /* 0x080fe200078e02ff */
[----:B------:R-:W-:Y:S01]  /*4310*/  USGXT.U32 UR13, UR13, 0xe ;  /* 0x0000000e0d0d789a */ /* 0x000fe20008000000 */
[-C--:B------:R-:W-:Y:S02]  /*4320*/  IMAD R81, R81, R54.reuse, RZ ;  /* 0x0000003651517224 */ /* 0x080fe400078e02ff */
[-C--:B------:R-:W-:Y:S01]  /*4330*/  IMAD R83, R83, R54.reuse, RZ ;  /* 0x0000003653537224 */ /* 0x080fe200078e02ff */
[----:B------:R-:W-:Y:S01]  /*4340*/  UIADD3 UR8, UP0, UR13, 0x80, URZ ;  /* 0x000000800d087890 */ /* 0x000fe2000ff1e03f */
[-C--:B------:R-:W-:Y:S01]  /*4350*/  IMAD R85, R85, R54.reuse, RZ ;  /* 0x0000003655557224 */ /* 0x080fe200078e02ff */
[----:B------:R-:W-:Y:S01]  /*4360*/  UMOV UR6, UR4 ;  /* 0x0000000400067c82 */ /* 0x000fe20008000000 */
[----:B------:R-:W-:-:S02]  /*4370*/  IMAD R87, R87, R54, RZ ;  /* 0x0000003657577224 */ /* 0x000fc400078e02ff */
[----:B------:R-:W-:Y:S01]  /*4380*/  IMAD R153, R153, R54, RZ ;  /* 0x0000003699997224 */ /* 0x000fe200078e02ff */
[CC--:B0-----:R-:W-:Y:S02]  /*4390*/  LEA R56, P2, R45.reuse, R2.reuse, 0x1 ;  /* 0x000000022d387211 */ /* 0x0c1fe400078408ff */
[CC--:B------:R-:W-:Y:S02]  /*43a0*/  LEA R54, P3, R6.reuse, R2.reuse, 0x1 ;  /* 0x0000000206367211 */ /* 0x0c0fe400078608ff */
[-C--:B------:R-:W-:Y:S01]  /*43b0*/  LEA.HI.X.SX32 R219, R45, R3.reuse, 0x1, P2 ;  /* 0x000000032ddb7211 */ /* 0x080fe200010f0eff */
[----:B------:R0:W-:Y:S01]  /*43c0*/  STL [R1+0x224], R56 ;  /* 0x0002243801007387 */ /* 0x0001e20000100800 */
[----:B------:R-:W-:Y:S02]  /*43d0*/  LEA.HI.X.SX32 R45, R6, R3, 0x1, P3 ;  /* 0x00000003062d7211 */ /* 0x000fe400018f0eff */
[-C--:B------:R-:W-:Y:S01]  /*43e0*/  LEA R6, P3, R13, R2.reuse, 0x1 ;  /* 0x000000020d067211 */ /* 0x080fe200078608ff */
[----:B------:R1:W-:Y:S01]  /*43f0*/  STL [R1+0x2cc], R54 ;  /* 0x0002cc3601007387 */ /* 0x0003e20000100800 */
[----:B------:R-:W-:-:S02]  /*4400*/  LEA R220, P4, R197, R2, 0x1 ;  /* 0x00000002c5dc7211 */ /* 0x000fc400078808ff */
[-C--:B------:R-:W-:Y:S02]  /*4410*/  LEA R222, P1, R11, R2.reuse, 0x1 ;  /* 0x000000020bde7211 */ /* 0x080fe400078208ff */
[-C--:B------:R-:W-:Y:S02]  /*4420*/  LEA.HI.X.SX32 R197, R197, R3.reuse, 0x1, P4 ;  /* 0x00000003c5c57211 */ /* 0x080fe400020f0eff */
[-C--:B0-----:R-:W-:Y:S02]  /*4430*/  LEA R56, P5, R9, R2.reuse, 0x1 ;  /* 0x0000000209387211 */ /* 0x081fe400078a08ff */
[-C--:B------:R-:W-:Y:S02]  /*4440*/  LEA R224, P4, R15, R2.reuse, 0x1 ;  /* 0x000000020fe07211 */ /* 0x080fe400078808ff */
[----:B-1----:R-:W-:Y:S01]  /*4450*/  LEA R54, P6, R10, R2, 0x1 ;  /* 0x000000020a367211 */ /* 0x002fe200078c08ff */
[----:B------:R-:W-:Y:S01]  /*4460*/  STL [R1+0x22c], R56 ;  /* 0x00022c3801007387 */ /* 0x000fe20000100800 */
[----:B------:R-:W-:-:S02]  /*4470*/  LEA.HI.X.SX32 R221, R9, R3, 0x1, P5 ;  /* 0x0000000309dd7211 */ /* 0x000fc400028f0eff */
[-C--:B------:R-:W-:Y:S01]  /*4480*/  LEA.HI.X.SX32 R9, R10, R3.reuse, 0x1, P6 ;  /* 0x000000030a097211 */ /* 0x080fe200030f0eff */
[----:B------:R0:W-:Y:S01]  /*4490*/  STL [R1+0x2d0], R54 ;  /* 0x0002d03601007387 */ /* 0x0001e20000100800 */
[-C--:B------:R-:W-:Y:S02]  /*44a0*/  LEA.HI.X.SX32 R199, R15, R3.reuse, 0x1, P4 ;  /* 0x000000030fc77211 */ /* 0x080fe400020f0eff */
[-C--:B------:R-:W-:Y:S02]  /*44b0*/  LEA R228, P4, R21, R2.reuse, 0x1 ;  /* 0x0000000215e47211 */ /* 0x080fe400078808ff */
[-C--:B------:R-:W-:Y:S02]  /*44c0*/  LEA.HI.X.SX32 R198, R11, R3.reuse, 0x1, P1 ;  /* 0x000000030bc67211 */ /* 0x080fe400008f0eff */
[----:B------:R-:W-:Y:S02]  /*44d0*/  LEA.HI.X.SX32 R201, R21, R3, 0x1, P4 ;  /* 0x0000000315c97211 */ /* 0x000fe400020f0eff */
[----:B------:R-:W-:-:S02]  /*44e0*/  LEA R232, P4, R27, R2, 0x1 ;  /* 0x000000021be87211 */ /* 0x000fc400078808ff */
[-C--:B0-----:R-:W-:Y:S02]  /*44f0*/  LEA R54, P2, R12, R2.reuse, 0x1 ;  /* 0x000000020c367211 */ /* 0x081fe400078408ff */
[-C--:B------:R-:W-:Y:S02]  /*4500*/  LEA R226, P1, R18, R2.reuse, 0x1 ;  /* 0x0000000212e27211 */ /* 0x080fe400078208ff */
[-C--:B------:R-:W-:Y:S01]  /*4510*/  LEA.HI.X.SX32 R223, R12, R3.reuse, 0x1, P2 ;  /* 0x000000030cdf7211 */ /* 0x080fe200010f0eff */
[----:B------:R-:W-:Y:S01]  /*4520*/  STL [R1+0x234], R54 ;  /* 0x0002343601007387 */ /* 0x000fe20000100800 */
[----:B------:R-:W-:Y:S02]  /*4530*/  LEA R10, P2, R19, R2, 0x1 ;  /* 0x00000002130a7211 */ /* 0x000fe400078408ff */
[-C--:B------:R-:W-:Y:S01]  /*4540*/  LEA.HI.X.SX32 R203, R27, R3.reuse, 0x1, P4 ;  /* 0x000000031bcb7211 */ /* 0x080fe200020f0eff */
[----:B------:R0:W-:Y:S01]  /*4550*/  STL [R1+0x228], R45 ;  /* 0x0002282d01007387 */ /* 0x0001e20000100800 */
[----:B------:R-:W-:-:S02]  /*4560*/  LEA.HI.X.SX32 R227, R19, R3, 0x1, P2 ;  /* 0x0000000313e37211 */ /* 0x000fc400010f0eff */
[CC--:B------:R-:W-:Y:S01]  /*4570*/  LEA R237, P4, R33.reuse, R2.reuse, 0x1 ;  /* 0x0000000221ed7211 */ /* 0x0c0fe200078808ff */
[----:B------:R1:W-:Y:S01]  /*4580*/  STL [R1+0x2d4], R6 ;  /* 0x0002d40601007387 */ /* 0x0003e20000100800 */
[-C--:B------:R-:W-:Y:S02]  /*4590*/  LEA.HI.X.SX32 R200, R18, R3.reuse, 0x1, P1 ;  /* 0x0000000312c87211 */ /* 0x080fe400008f0eff */
[-C--:B------:R-:W-:Y:S02]  /*45a0*/  LEA R230, P1, R24, R2.reuse, 0x1 ;  /* 0x0000000218e67211 */ /* 0x080fe400078208ff */
[----:B------:R-:W-:Y:S02]  /*45b0*/  LEA.HI.X.SX32 R207, R33, R3, 0x1, P4 ;  /* 0x0000000321cf7211 */ /* 0x000fe400020f0eff */
[-C--:B0-----:R-:W-:Y:S02]  /*45c0*/  LEA R45, P5, R16, R2.reuse, 0x1 ;  /* 0x00000002102d7211 */ /* 0x081fe400078a08ff */
[----:B------:R-:W-:-:S02]  /*45d0*/  LEA R241, P4, R39, R2, 0x1 ;  /* 0x0000000227f17211 */ /* 0x000fc400078808ff */
[-C--:B-1----:R-:W-:Y:S01]  /*45e0*/  LEA R6, P6, R17, R2.reuse, 0x1 ;  /* 0x0000000211067211 */ /* 0x082fe200078c08ff */
[----:B------:R-:W-:Y:S01]  /*45f0*/  STL [R1+0x23c], R45 ;  /* 0x00023c2d01007387 */ /* 0x000fe20000100800 */
[-C--:B------:R-:W-:Y:S02]  /*4600*/  LEA.HI.X.SX32 R225, R16, R3.reuse, 0x1, P5 ;  /* 0x0000000310e17211 */ /* 0x080fe400028f0eff */
[-C--:B------:R-:W-:Y:S01]  /*4610*/  LEA.HI.X.SX32 R202, R24, R3.reuse, 0x1, P1 ;  /* 0x0000000318ca7211 */ /* 0x080fe200008f0eff */
[----:B------:R0:W-:Y:S01]  /*4620*/  STL [R1+0x230], R9 ;  /* 0x0002300901007387 */ /* 0x0001e20000100800 */
[-C--:B------:R-:W-:Y:S02]  /*4630*/  LEA R234, P1, R30, R2.reuse, 0x1 ;  /* 0x000000021eea7211 */ /* 0x080fe400078208ff */
[----:B------:R-:W-:Y:S01]  /*4640*/  LEA.HI.X.SX32 R209, R39, R3, 0x1, P4 ;  /* 0x0000000327d17211 */ /* 0x000fe200020f0eff */
[----:B------:R1:W-:Y:S01]  /*4650*/  STL [R1+0x2d8], R6 ;  /* 0x0002d80601007387 */ /* 0x0003e20000100800 */
[----:B------:R-:W-:-:S02]  /*4660*/  LEA R245, P4, R46, R2, 0x1 ;  /* 0x000000022ef57211 */ /* 0x000fc400078808ff */
[-C--:B------:R-:W-:Y:S01]  /*4670*/  LEA.HI.X.SX32 R204, R30, R3.reuse, 0x1, P1 ;  /* 0x000000031ecc7211 */ /* 0x080fe200008f0eff */
[----:B------:R2:W-:Y:S01]  /*4680*/  STL [R1+0x244], R10 ;  /* 0x0002440a01007387 */ /* 0x0005e20000100800 */
[-C--:B------:R-:W-:Y:S02]  /*4690*/  LEA R239, P1, R36, R2.reuse, 0x1 ;  /* 0x0000000224ef7211 */ /* 0x080fe400078208ff */
[-C--:B0-----:R-:W-:Y:S02]  /*46a0*/  LEA.HI.X.SX32 R9, R13, R3.reuse, 0x1, P3 ;  /* 0x000000030d097211 */ /* 0x081fe400018f0eff */
[----:B------:R-:W-:Y:S02]  /*46b0*/  LEA.HI.X.SX32 R211, R46, R3, 0x1, P4 ;  /* 0x000000032ed37211 */ /* 0x000fe400020f0eff */
[-C--:B-1----:R-:W-:Y:S01]  /*46c0*/  LEA R6, P3, R20, R2.reuse, 0x1 ;  /* 0x0000000214067211 */ /* 0x082fe200078608ff */
[----:B------:R0:W-:Y:S01]  /*46d0*/  STL [R1+0x238], R9 ;  /* 0x0002380901007387 */ /* 0x0001e20000100800 */
[----:B------:R-:W-:-:S02]  /*46e0*/  LEA R249, P4, R55, R2, 0x1 ;  /* 0x0000000237f97211 */ /* 0x000fc400078808ff */
[-C--:B--2---:R-:W-:Y:S01]  /*46f0*/  LEA R10, P5, R22, R2.reuse, 0x1 ;  /* 0x00000002160a7211 */ /* 0x084fe200078a08ff */
[----:B------:R1:W-:Y:S01]  /*4700*/  STL [R1+0x2dc], R6 ;  /* 0x0002dc0601007387 */ /* 0x0003e20000100800 */
[-C--:B------:R-:W-:Y:S02]  /*4710*/  LEA.HI.X.SX32 R208, R36, R3.reuse, 0x1, P1 ;  /* 0x0000000324d07211 */ /* 0x080fe400008f0eff */
[-C--:B------:R-:W-:Y:S01]  /*4720*/  LEA.HI.X.SX32 R229, R22, R3.reuse, 0x1, P5 ;  /* 0x0000000316e57211 */ /* 0x080fe200028f0eff */
[----:B------:R2:W-:Y:S01]  /*4730*/  STL [R1+0x24c], R10 ;  /* 0x00024c0a01007387 */ /* 0x0005e20000100800 */
[----:B------:R-:W-:Y:S02]  /*4740*/  LEA R243, P1, R42, R2, 0x1 ;  /* 0x000000022af37211 */ /* 0x000fe400078208ff */
[-C--:B0-----:R-:W-:Y:S02]  /*4750*/  LEA.HI.X.SX32 R9, R17, R3.reuse, 0x1, P6 ;  /* 0x0000000311097211 */ /* 0x081fe400030f0eff */
[----:B------:R-:W-:-:S02]  /*4760*/  LEA.HI.X.SX32 R213, R55, R3, 0x1, P4 ;  /* 0x0000000337d57211 */ /* 0x000fc400020f0eff */
[----:B------:R-:W-:Y:S02]  /*4770*/  CS2R R54, SRZ ;  /* 0x0000000000367805 */ /* 0x000fe4000001ff00 */
[-C--:B-1----:R-:W-:Y:S01]  /*4780*/  LEA R6, P6, R23, R2.reuse, 0x1 ;  /* 0x0000000217067211 */ /* 0x082fe200078c08ff */
[----:B------:R0:W-:Y:S01]  /*4790*/  STL [R1+0x240], R9 ;  /* 0x0002400901007387 */ /* 0x0001e20000100800 */
[-C--:B------:R-:W-:Y:S02]  /*47a0*/  LEA.HI.X.SX32 R210, R42, R3.reuse, 0x1, P1 ;  /* 0x000000032ad27211 */ /* 0x080fe400008f0eff */
[-C--:B--2---:R-:W-:Y:S01]  /*47b0*/  LEA R10, P2, R25, R2.reuse, 0x1 ;  /* 0x00000002190a7211 */ /* 0x084fe200078408ff */
[----:B------:R1:W-:Y:S01]  /*47c0*/  STL [R1+0x2e0], R6 ;  /* 0x0002e00601007387 */ /* 0x0003e20000100800 */
[-C--:B------:R-:W-:Y:S02]  /*47d0*/  LEA R247, P1, R51, R2.reuse, 0x1 ;  /* 0x0000000233f77211 */ /* 0x080fe400078208ff */
[----:B------:R-:W-:Y:S01]  /*47e0*/  LEA.HI.X.SX32 R231, R25, R3, 0x1, P2 ;  /* 0x0000000319e77211 */ /* 0x000fe200010f0eff */
[----:B------:R2:W-:Y:S01]  /*47f0*/  STL [R1+0x254], R10 ;  /* 0x0002540a01007387 */ /* 0x0005e20000100800 */
[----:B------:R-:W-:-:S02]  /*4800*/  LEA R235, P2, R31, R2, 0x1 ;  /* 0x000000021feb7211 */ /* 0x000fc400078408ff */
[----:B------:R-:W-:Y:S02]  /*4810*/  CS2R R24, SRZ ;  /* 0x0000000000187805 */ /* 0x000fe4000001ff00 */
[-C--:B0-----:R-:W-:Y:S02]  /*4820*/  LEA.HI.X.SX32 R9, R20, R3.reuse, 0x1, P3 ;  /* 0x0000000314097211 */ /* 0x081fe400018f0eff */
[-C--:B------:R-:W-:Y:S02]  /*4830*/  LEA.HI.X.SX32 R205, R31, R3.reuse, 0x1, P2 ;  /* 0x000000031fcd7211 */ /* 0x080fe400010f0eff */
[----:B------:R-:W-:Y:S02]  /*4840*/  CS2R R30, SRZ ;  /* 0x00000000001e7805 */ /* 0x000fe4000001ff00 */
[----:B-1----:R-:W-:Y:S01]  /*4850*/  LEA R6, P3, R26, R2, 0x1 ;  /* 0x000000021a067211 */ /* 0x002fe200078608ff */
[----:B------:R0:W-:Y:S01]  /*4860*/  STL [R1+0x248], R9 ;  /* 0x0002480901007387 */ /* 0x0001e20000100800 */
[----:B------:R-:W-:-:S02]  /*4870*/  LEA.HI.X.SX32 R212, R51, R3, 0x1, P1 ;  /* 0x0000000333d47211 */ /* 0x000fc400008f0eff */
[CC--:B--2---:R-:W-:Y:S01]  /*4880*/  LEA R10, P5, R28.reuse, R2.reuse, 0x1 ;  /* 0x000000021c0a7211 */ /* 0x0c4fe200078a08ff */
[----:B------:R1:W-:Y:S01]  /*4890*/  STL [R1+0x2e4], R6 ;  /* 0x0002e40601007387 */ /* 0x0003e20000100800 */
[C---:B------:R-:W-:Y:S02]  /*48a0*/  LEA R251, P1, R61.reuse, R2, 0x1 ;  /* 0x000000023dfb7211 */ /* 0x040fe400078208ff */
[-C--:B------:R-:W-:Y:S01]  /*48b0*/  LEA.HI.X.SX32 R233, R28, R3.reuse, 0x1, P5 ;  /* 0x000000031ce97211 */ /* 0x080fe200028f0eff */
[----:B------:R2:W-:Y:S01]  /*48c0*/  STL [R1+0x25c], R10 ;  /* 0x00025c0a01007387 */ /* 0x0005e20000100800 */
[-C--:B------:R-:W-:Y:S02]  /*48d0*/  LEA.HI.X.SX32 R214, R61, R3.reuse, 0x1, P1 ;  /* 0x000000033dd67211 */ /* 0x080fe400008f0eff */
[----:B------:R-:W-:Y:S02]  /*48e0*/  CS2R R60, SRZ ;  /* 0x00000000003c7805 */ /* 0x000fe4000001ff00 */
[----:B0-----:R-:W-:-:S02]  /*48f0*/  LEA.HI.X.SX32 R9, R23, R3, 0x1, P6 ;  /* 0x0000000317097211 */ /* 0x001fc400030f0eff */
[----:B-1----:R-:W-:-:S03]  /*4900*/  LEA R6, P6, R29, R2, 0x1 ;  /* 0x000000021d067211 */ /* 0x002fc600078c08ff */
[----:B------:R0:W-:Y:S01]  /*4910*/  STL [R1+0x250], R9 ;  /* 0x0002500901007387 */ /* 0x0001e20000100800 */
[----:B--2---:R-:W-:-:S03]  /*4920*/  LEA R10, P5, R34, R2, 0x1 ;  /* 0x00000002220a7211 */ /* 0x004fc600078a08ff */
[----:B------:R1:W-:Y:S01]  /*4930*/  STL [R1+0x2e8], R6 ;  /* 0x0002e80601007387 */ /* 0x0003e20000100800 */
[-C--:B------:R-:W-:Y:S02]  /*4940*/  LEA.HI.X.SX32 R238, R34, R3.reuse, 0x1, P5 ;  /* 0x0000000322ee7211 */ /* 0x080fe400028f0eff */
[-C--:B0-----:R-:W-:Y:S02]  /*4950*/  LEA.HI.X.SX32 R9, R29, R3.reuse, 0x1, P6 ;  /* 0x000000031d097211 */ /* 0x081fe400030f0eff */
[----:B------:R-:W-:Y:S02]  /*4960*/  CS2R R28, SRZ ;  /* 0x00000000001c7805 */ /* 0x000fe4000001ff00 */
[-C--:B-1----:R-:W-:Y:S02]  /*4970*/  LEA.HI.X.SX32 R6, R26, R3.reuse, 0x1, P3 ;  /* 0x000000031a067211 */ /* 0x082fe400018f0eff */
[----:B------:R-:W-:Y:S02]  /*4980*/  CS2R R26, SRZ ;  /* 0x00000000001a7805 */ /* 0x000fe4000001ff00 */
[C---:B------:R-:W-:Y:S01]  /*4990*/  LEA R236, P3, R32.reuse, R2, 0x1 ;  /* 0x0000000220ec7211 */ /* 0x040fe200078608ff */
[----:B------:R0:W-:Y:S03]  /*49a0*/  STL [R1+0x258], R6 ;  /* 0x0002580601007387 */ /* 0x0001e60000100800 */
[----:B------:R-:W-:-:S02]  /*49b0*/  LEA.HI.X.SX32 R206, R32, R3, 0x1, P3 ;  /* 0x0000000320ce7211 */ /* 0x000fc400018f0eff */
[----:B------:R-:W-:Y:S01]  /*49c0*/  CS2R R32, SRZ ;  /* 0x0000000000207805 */ /* 0x000fe2000001ff00 */
[----:B------:R1:W-:Y:S04]  /*49d0*/  STL [R1+0x264], R10 ;  /* 0x0002640a01007387 */ /* 0x0003e80000100800 */
[----:B------:R2:W-:Y:S01]  /*49e0*/  STL [R1+0x260], R9 ;  /* 0x0002600901007387 */ /* 0x0005e20000100800 */
[-C--:B0-----:R-:W-:Y:S02]  /*49f0*/  LEA R6, P6, R35, R2.reuse, 0x1 ;  /* 0x0000000223067211 */ /* 0x081fe400078c08ff */
[----:B-1----:R-:W-:-:S03]  /*4a00*/  LEA R10, P5, R40, R2, 0x1 ;  /* 0x00000002280a7211 */ /* 0x002fc600078a08ff */
[----:B------:R0:W-:Y:S01]  /*4a10*/  STL [R1+0x2ec], R6 ;  /* 0x0002ec0601007387 */ /* 0x0001e20000100800 */
[CC--:B--2---:R-:W-:Y:S02]  /*4a20*/  LEA R9, P2, R37.reuse, R2.reuse, 0x1 ;  /* 0x0000000225097211 */ /* 0x0c4fe400078408ff */
[-C--:B------:R-:W-:Y:S02]  /*4a30*/  LEA.HI.X.SX32 R242, R40, R3.reuse, 0x1, P5 ;  /* 0x0000000328f27211 */ /* 0x080fe400028f0eff */
[----:B------:R-:W-:Y:S01]  /*4a40*/  LEA.HI.X.SX32 R240, R37, R3, 0x1, P2 ;  /* 0x0000000325f07211 */ /* 0x000fe200010f0eff */
[----:B------:R1:W-:Y:S01]  /*4a50*/  STL [R1+0x26c], R9 ;  /* 0x00026c0901007387 */ /* 0x0003e20000100800 */
[----:B------:R-:W-:Y:S02]  /*4a60*/  CS2R R36, SRZ ;  /* 0x0000000000247805 */ /* 0x000fe4000001ff00 */
[----:B0-----:R-:W-:-:S05]  /*4a70*/  LEA R6, P3, R38, R2, 0x1 ;  /* 0x0000000226067211 */ /* 0x001fca00078608ff */
[----:B------:R0:W-:Y:S01]  /*4a80*/  STL [R1+0x2f0], R6 ;  /* 0x0002f00601007387 */ /* 0x0001e20000100800 */
[----:B-1----:R-:W-:-:S03]  /*4a90*/  LEA.HI.X.SX32 R9, R35, R3, 0x1, P6 ;  /* 0x0000000323097211 */ /* 0x002fc600030f0eff */
[----:B------:R1:W-:Y:S01]  /*4aa0*/  STL [R1+0x274], R10 ;  /* 0x0002740a01007387 */ /* 0x0003e20000100800 */
[----:B------:R-:W-:-:S03]  /*4ab0*/  CS2R R34, SRZ ;  /* 0x0000000000227805 */ /* 0x000fc6000001ff00 */
[----:B------:R2:W-:Y:S01]  /*4ac0*/  STL [R1+0x268], R9 ;  /* 0x0002680901007387 */ /* 0x0005e20000100800 */
[-C--:B0-----:R-:W-:Y:S02]  /*4ad0*/  LEA R6, P6, R41, R2.reuse, 0x1 ;  /* 0x0000000229067211 */ /* 0x081fe400078c08ff */
[----:B-1----:R-:W-:-:S03]  /*4ae0*/  LEA R10, P2, R43, R2, 0x1 ;  /* 0x000000022b0a7211 */ /* 0x002fc600078408ff */
[----:B------:R0:W-:Y:S01]  /*4af0*/  STL [R1+0x2f4], R6 ;  /* 0x0002f40601007387 */ /* 0x0001e20000100800 */
[----:B--2---:R-:W-:-:S03]  /*4b00*/  LEA.HI.X.SX32 R9, R38, R3, 0x1, P3 ;  /* 0x0000000326097211 */ /* 0x004fc600018f0eff */
[----:B------:R1:W-:Y:S01]  /*4b10*/  STL [R1+0x27c], R10 ;  /* 0x00027c0a01007387 */ /* 0x0003e20000100800 */
[----:B------:R-:W-:Y:S02]  /*4b20*/  LEA.HI.X.SX32 R244, R43, R3, 0x1, P2 ;  /* 0x000000032bf47211 */ /* 0x000fe400010f0eff */
[----:B------:R-:W-:Y:S02]  /*4b30*/  CS2R R38, SRZ ;  /* 0x0000000000267805 */ /* 0x000fe4000001ff00 */
[----:B------:R-:W-:Y:S01]  /*4b40*/  CS2R R42, SRZ ;  /* 0x00000000002a7805 */ /* 0x000fe2000001ff00 */
        /* <DEDUP_REMOVED lines=25> */
[----:B------:R-:W-:Y:S01]  /*4ce0*/  STL [R1+0x288], R9 ;  /* 0x0002880901007387 */ /* 0x000fe20000100800 */
[-C--:B0-----:R-:W-:Y:S02]  /*4cf0*/  LEA R6, P6, R59, R2.reuse, 0x1 ;  /* 0x000000023b067211 */ /* 0x081fe400078c08ff */
[----:B-1----:R-:W-:-:S03]  /*4d00*/  LEA R10, P2, R50, R2, 0x1 ;  /* 0x00000002320a7211 */ /* 0x002fc600078408ff */
[----:B------:R0:W-:Y:S01]  /*4d10*/  STL [R1+0x308], R6 ;  /* 0x0003080601007387 */ /* 0x0001e20000100800 */
[----:B------:R-:W-:-:S03]  /*4d20*/  LEA.HI.X.SX32 R252, R50, R3, 0x1, P2 ;  /* 0x0000000332fc7211 */ /* 0x000fc600010f0eff */
[----:B------:R1:W-:Y:S01]  /*4d30*/  STL [R1+0x29c], R10 ;  /* 0x00029c0a01007387 */ /* 0x0003e20000100800 */
[----:B------:R-:W-:Y:S02]  /*4d40*/  CS2R R50, SRZ ;  /* 0x0000000000327805 */ /* 0x000fe4000001ff00 */
[----:B0-----:R-:W-:Y:S02]  /*4d50*/  LEA.HI.X.SX32 R6, R48, R3, 0x1, P3 ;  /* 0x0000000330067211 */ /* 0x001fe400018f0eff */
[----:B------:R-:W-:Y:S02]  /*4d60*/  CS2R R48, SRZ ;  /* 0x0000000000307805 */ /* 0x000fe4000001ff00 */
[-C--:B------:R-:W-:Y:S02]  /*4d70*/  LEA R9, P3, R63, R2.reuse, 0x1 ;  /* 0x000000023f097211 */ /* 0x080fe400078608ff */
[-C--:B-1----:R-:W-:Y:S01]  /*4d80*/  LEA R10, P5, R67, R2.reuse, 0x1 ;  /* 0x00000002430a7211 */ /* 0x082fe200078a08ff */
[----:B------:R0:W-:Y:S04]  /*4d90*/  STL [R1+0x290], R6 ;  /* 0x0002900601007387 */ /* 0x0001e80000100800 */
[----:B------:R-:W-:Y:S01]  /*4da0*/  STL [R1+0x30c], R9 ;  /* 0x00030c0901007387 */ /* 0x000fe20000100800 */
[----:B0-----:R-:W-:-:S04]  /*4db0*/  LEA R6, P4, R65, R2, 0x1 ;  /* 0x0000000241067211 */ /* 0x001fc800078808ff */
[----:B------:R-:W-:Y:S01]  /*4dc0*/  LEA.HI.X.SX32 R215, R65, R3, 0x1, P4 ;  /* 0x0000000341d77211 */ /* 0x000fe200020f0eff */
[----:B------:R0:W-:Y:S01]  /*4dd0*/  STL [R1+0x200], R6 ;  /* 0x0002000601007387 */ /* 0x0001e20000100800 */
[----:B------:R-:W-:-:S03]  /*4de0*/  CS2R R64, SRZ ;  /* 0x0000000000407805 */ /* 0x000fc6000001ff00 */
[----:B------:R1:W-:Y:S01]  /*4df0*/  STL [R1+0x2a4], R10 ;  /* 0x0002a40a01007387 */ /* 0x0003e20000100800 */
[----:B0-----:R-:W-:Y:S02]  /*4e00*/  LEA.HI.X.SX32 R6, R59, R3, 0x1, P6 ;  /* 0x000000033b067211 */ /* 0x001fe400030f0eff */
[----:B------:R-:W-:Y:S02]  /*4e10*/  CS2R R58, SRZ ;  /* 0x00000000003a7805 */ /* 0x000fe4000001ff00 */
[-C--:B------:R-:W-:Y:S02]  /*4e20*/  LEA R9, P6, R69, R2.reuse, 0x1 ;  /* 0x0000000245097211 */ /* 0x080fe400078c08ff */
[-C--:B-1----:R-:W-:Y:S01]  /*4e30*/  LEA R10, P2, R71, R2.reuse, 0x1 ;  /* 0x00000002470a7211 */ /* 0x082fe200078408ff */
[----:B------:R0:W-:Y:S04]  /*4e40*/  STL [R1+0x298], R6 ;  /* 0x0002980601007387 */ /* 0x0001e80000100800 */
[----:B------:R1:W-:Y:S01]  /*4e50*/  STL [R1+0x310], R9 ;  /* 0x0003100901007387 */ /* 0x0003e20000100800 */
[----:B0-----:R-:W-:-:S02]  /*4e60*/  LEA R6, P1, R52, R2, 0x1 ;  /* 0x0000000234067211 */ /* 0x001fc400078208ff */
[----:B-1----:R-:W-:-:S03]  /*4e70*/  LEA.HI.X.SX32 R9, R63, R3, 0x1, P3 ;  /* 0x000000033f097211 */ /* 0x002fc600018f0eff */
[----:B------:R0:W-:Y:S01]  /*4e80*/  STL [R1+0x208], R6 ;  /* 0x0002080601007387 */ /* 0x0001e20000100800 */
[----:B------:R-:W-:Y:S02]  /*4e90*/  LEA.HI.X.SX32 R216, R52, R3, 0x1, P1 ;  /* 0x0000000334d87211 */ /* 0x000fe400008f0eff */
[----:B------:R-:W-:Y:S02]  /*4ea0*/  CS2R R52, SRZ ;  /* 0x0000000000347805 */ /* 0x000fe4000001ff00 */
[----:B------:R-:W-:Y:S01]  /*4eb0*/  CS2R R62, SRZ ;  /* 0x00000000003e7805 */ /* 0x000fe2000001ff00 */
[----:B------:R-:W-:Y:S04]  /*4ec0*/  STL [R1+0x2ac], R10 ;  /* 0x0002ac0a01007387 */ /* 0x000fe80000100800 */
[----:B------:R1:W-:Y:S01]  /*4ed0*/  STL [R1+0x2a0], R9 ;  /* 0x0002a00901007387 */ /* 0x0003e20000100800 */
[----:B0-----:R-:W-:-:S05]  /*4ee0*/  LEA R6, P3, R73, R2, 0x1 ;  /* 0x0000000249067211 */ /* 0x001fca00078608ff */
[----:B------:R0:W-:Y:S01]  /*4ef0*/  STL [R1+0x314], R6 ;  /* 0x0003140601007387 */ /* 0x0001e20000100800 */
[----:B-1----:R-:W-:-:S04]  /*4f00*/  LEA R9, P4, R75, R2, 0x1 ;  /* 0x000000024b097211 */ /* 0x002fc800078808ff */
[-C--:B------:R-:W-:Y:S01]  /*4f10*/  LEA.HI.X.SX32 R217, R75, R3.reuse, 0x1, P4 ;  /* 0x000000034bd97211 */ /* 0x080fe200020f0eff */
[----:B------:R1:W-:Y:S01]  /*4f20*/  STL [R1+0x210], R9 ;  /* 0x0002100901007387 */ /* 0x0003e20000100800 */
[----:B------:R-:W-:Y:S02]  /*4f30*/  CS2R R74, SRZ ;  /* 0x00000000004a7805 */ /* 0x000fe4000001ff00 */
[-C--:B0-----:R-:W-:Y:S02]  /*4f40*/  LEA.HI.X.SX32 R6, R67, R3.reuse, 0x1, P5 ;  /* 0x0000000343067211 */ /* 0x081fe400028f0eff */
[----:B------:R-:W-:Y:S02]  /*4f50*/  CS2R R66, SRZ ;  /* 0x0000000000427805 */ /* 0x000fe4000001ff00 */
[----:B------:R-:W-:Y:S01]  /*4f60*/  LEA R10, P5, R77, R2, 0x1 ;  /* 0x000000024d0a7211 */ /* 0x000fe200078a08ff */
[----:B------:R0:W-:Y:S01]  /*4f70*/  STL [R1+0x204], R6 ;  /* 0x0002040601007387 */ /* 0x0001e20000100800 */
[----:B-1----:R-:W-:-:S03]  /*4f80*/  LEA.HI.X.SX32 R9, R69, R3, 0x1, P6 ;  /* 0x0000000345097211 */ /* 0x002fc600030f0eff */
[----:B------:R-:W-:Y:S01]  /*4f90*/  STL [R1+0x2b4], R10 ;  /* 0x0002b40a01007387 */ /* 0x000fe20000100800 */
[----:B------:R-:W-:-:S03]  /*4fa0*/  CS2R R68, SRZ ;  /* 0x0000000000447805 */ /* 0x000fc6000001ff00 */
        /* <DEDUP_REMOVED lines=20> */
[----:B------:R-:W-:-:S03]  /*50f0*/  CS2R R76, SRZ ;  /* 0x00000000004c7805 */ /* 0x000fc6000001ff00 */
[----:B------:R2:W-:Y:S01]  /*5100*/  STL [R1+0x214], R9 ;  /* 0x0002140901007387 */ /* 0x0005e20000100800 */
[----:B0-----:R-:W-:Y:S02]  /*5110*/  LEA R6, P5, R153, R2, 0x1 ;  /* 0x0000000299067211 */ /* 0x001fe400078a08ff */
[-C--:B------:R-:W-:Y:S02]  /*5120*/  LEA.HI.X.SX32 R2, R79, R3.reuse, 0x1, P6 ;  /* 0x000000034f027211 */ /* 0x080fe400030f0eff */
[----:B------:R-:W-:Y:S02]  /*5130*/  CS2R R78, SRZ ;  /* 0x00000000004e7805 */ /* 0x000fe4000001ff00 */
[----:B-1----:R-:W-:Y:S01]  /*5140*/  LOP3.LUT R10, R14, 0x30, RZ, 0x3c, !PT ;  /* 0x000000300e0a7812 */ /* 0x002fe200078e3cff */
[----:B------:R0:W-:Y:S01]  /*5150*/  STL [R1+0x300], R6 ;  /* 0x0003000601007387 */ /* 0x0001e20000100800 */
[----:B--2---:R-:W-:-:S03]  /*5160*/  LEA.HI.X.SX32 R9, R83, R3, 0x1, P2 ;  /* 0x0000000353097211 */ /* 0x004fc600010f0eff */
[----:B------:R1:W-:Y:S01]  /*5170*/  STL [R1+0x2b8], R2 ;  /* 0x0002b80201007387 */ /* 0x0003e20000100800 */
[----:B------:R-:W-:-:S03]  /*5180*/  CS2R R82, SRZ ;  /* 0x0000000000527805 */ /* 0x000fc6000001ff00 */
[----:B------:R2:W-:Y:S01]  /*5190*/  STL [R1+0x21c], R9 ;  /* 0x00021c0901007387 */ /* 0x0005e20000100800 */
[-C--:B0-----:R-:W-:Y:S02]  /*51a0*/  LEA.HI.X.SX32 R6, R85, R3.reuse, 0x1, P3 ;  /* 0x0000000355067211 */ /* 0x081fe400018f0eff */
[----:B------:R-:W-:Y:S02]  /*51b0*/  CS2R R84, SRZ ;  /* 0x0000000000547805 */ /* 0x000fe4000001ff00 */
[-C--:B-1----:R-:W-:Y:S01]  /*51c0*/  LEA.HI.X.SX32 R2, R87, R3.reuse, 0x1, P4 ;  /* 0x0000000357027211 */ /* 0x082fe200020f0eff */
[----:B------:R0:W-:Y:S01]  /*51d0*/  STL [R1+0x2c0], R6 ;  /* 0x0002c00601007387 */ /* 0x0001e20000100800 */
[----:B------:R-:W-:Y:S02]  /*51e0*/  LEA.HI.X.SX32 R3, R153, R3, 0x1, P5 ;  /* 0x0000000399037211 */ /* 0x000fe400028f0eff */
[----:B------:R-:W-:Y:S02]  /*51f0*/  CS2R R86, SRZ ;  /* 0x0000000000567805 */ /* 0x000fe4000001ff00 */
[----:B--2---:R-:W-:Y:S01]  /*5200*/  LOP3.LUT R9, R14, 0x10, RZ, 0x3c, !PT ;  /* 0x000000100e097812 */ /* 0x004fe200078e3cff */
[----:B------:R1:W-:Y:S04]  /*5210*/  STL [R1+0x220], R2 ;  /* 0x0002200201007387 */ /* 0x0003e80000100800 */
[----:B------:R2:W-:Y:S01]  /*5220*/  STL [R1+0x2c8], R3 ;  /* 0x0002c80301007387 */ /* 0x0005e20000100800 */
[----:B0-----:R-:W-:-:S03]  /*5230*/  LOP3.LUT R6, R0, 0x1f, RZ, 0xc0, !PT ;  /* 0x0000001f00067812 */ /* 0x001fc600078ec0ff */
[----:B------:R-:W-:Y:S01]  /*5240*/  STL [R1], RZ ;  /* 0x000000ff01007387 */ /* 0x000fe20000100800 */
[----:B-1----:R-:W-:Y:S01]  /*5250*/  LEA.HI.X.SX32 R2, R4, UR5, 0x1, P0 ;  /* 0x0000000504027c11 */ /* 0x002fe200080f0eff */
[----:B------:R-:W-:Y:S02]  /*5260*/  UMOV UR5, URZ ;  /* 0x0000003f00057c82 */ /* 0x000fe40008000000 */
[----:B------:R-:W-:Y:S01]  /*5270*/  STL [R1+0x4], RZ ;  /* 0x000004ff01007387 */ /* 0x000fe20000100800 */
[----:B------:R-:W0:Y:S01]  /*5280*/  LDC R4, c[0x0][0x23c] ;  /* 0x00008f00ff047b82 */ /* 0x000e220000000800 */
[----:B------:R-:W-:Y:S02]  /*5290*/  UIADD3.X UR9, UR5, 0x40000040, URZ, UP0, !UPT ;  /* 0x4000004005097890 */ /* 0x000fe400087fe43f */
[----:B------:R-:W-:Y:S01]  /*52a0*/  STL [R1+0x8], RZ ;  /* 0x000008ff01007387 */ /* 0x000fe20000100800 */
[----:B------:R-:W-:Y:S02]  /*52b0*/  UIADD3.64 UR10, UR4, -UR10, URZ ;  /* 0x8000000a040a7297 */ /* 0x000fe4000fffe03f */
[----:B------:R-:W-:Y:S01]  /*52c0*/  UIADD3.64 UR16, UR8, 0x80, URZ ;  /* 0x0000008008107897 */ /* 0x000fe2000fffe03f */
[----:B------:R-:W-:Y:S01]  /*52d0*/  STL [R1+0xc], RZ ;  /* 0x00000cff01007387 */ /* 0x000fe20000100800 */
[----:B------:R-:W-:-:S03]  /*52e0*/  UIADD3.64 UR20, UR8, 0x100, URZ ;  /* 0x0000010008147897 */ /* 0x000fc6000fffe03f */
[----:B------:R-:W-:Y:S04]  /*52f0*/  STL [R1+0x10], RZ ;  /* 0x000010ff01007387 */ /* 0x000fe80000100800 */
[----:B------:R-:W-:Y:S04]  /*5300*/  STL [R1+0x14], RZ ;  /* 0x000014ff01007387 */ /* 0x000fe80000100800 */
[----:B------:R-:W-:Y:S04]  /*5310*/  STL [R1+0x18], RZ ;  /* 0x000018ff01007387 */ /* 0x000fe80000100800 */
[----:B------:R-:W-:Y:S01]  /*5320*/  STL [R1+0x1c], RZ ;  /* 0x00001cff01007387 */ /* 0x000fe20000100800 */
[----:B0-----:R-:W-:-:S02]  /*5330*/  IMAD.SHL.U32 R195, R4, 0x20, RZ ;  /* 0x0000002004c37824 */ /* 0x001fc400078e00ff */
[----:B------:R-:W-:Y:S01]  /*5340*/  IMAD R4, R6, R4, RZ ;  /* 0x0000000406047224 */ /* 0x000fe200078e02ff */
[----:B------:R-:W-:Y:S01]  /*5350*/  STL [R1+0x20], RZ ;  /* 0x000020ff01007387 */ /* 0x000fe20000100800 */
[----:B------:R-:W-:Y:S01]  /*5360*/  IMAD.U32 R6, RZ, RZ, UR7 ;  /* 0x00000007ff067e24 */ /* 0x000fe2000f8e00ff */
[----:B------:R-:W-:Y:S02]  /*5370*/  UMOV UR7, 0x80000020 ;  /* 0x8000002000077882 */ /* 0x000fe40000000000 */
[----:B------:R-:W-:Y:S01]  /*5380*/  STL [R1+0x24], RZ ;  /* 0x000024ff01007387 */ /* 0x000fe20000100800 */
[----:B--2---:R-:W-:-:S03]  /*5390*/  SHF.R.S32.HI R3, RZ, 0x1f, R4 ;  /* 0x0000001fff037819 */ /* 0x004fc60000011404 */
[----:B------:R-:W-:Y:S01]  /*53a0*/  STL [R1+0x28], RZ ;  /* 0x000028ff01007387 */ /* 0x000fe20000100800 */
[C---:B------:R-:W-:Y:S01]  /*53b0*/  SHF.L.U64.HI R0, R4.reuse, 0x1, R3 ;  /* 0x0000000104007819 */ /* 0x040fe20000010203 */
[----:B------:R-:W-:Y:S01]  /*53c0*/  IMAD.SHL.U32 R4, R4, 0x2, RZ ;  /* 0x0000000204047824 */ /* 0x000fe200078e00ff */
[C---:B------:R-:W-:Y:S01]  /*53d0*/  LOP3.LUT R3, R14.reuse, 0x20, RZ, 0x3c, !PT ;  /* 0x000000200e037812 */ /* 0x040fe200078e3cff */
[----:B------:R-:W-:Y:S04]  /*53e0*/  STL [R1+0x2c], RZ ;  /* 0x00002cff01007387 */ /* 0x000fe80000100800 */
        /* <DEDUP_REMOVED lines=116> */
[----:B------:R0:W-:Y:S04]  /*5b30*/  STL [R1+0x344], R9 ;  /* 0x0003440901007387 */ /* 0x0001e80000100800 */
[----:B------:R1:W-:Y:S04]  /*5b40*/  STL [R1+0x340], R3 ;  /* 0x0003400301007387 */ /* 0x0003e80000100800 */
[----:B------:R2:W-:Y:S01]  /*5b50*/  STL [R1+0x33c], R10 ;  /* 0x00033c0a01007387 */ /* 0x0005e20000100800 */
[----:B0-----:R-:W-:-:S02]  /*5b60*/  LOP3.LUT R9, R14, 0x40, RZ, 0x3c, !PT ;  /* 0x000000400e097812 */ /* 0x001fc400078e3cff */
[----:B-1----:R-:W-:-:S03]  /*5b70*/  LOP3.LUT R3, R14, 0x50, RZ, 0x3c, !PT ;  /* 0x000000500e037812 */ /* 0x002fc600078e3cff */
[----:B------:R0:W-:Y:S01]  /*5b80*/  STL [R1+0x338], R9 ;  /* 0x0003380901007387 */ /* 0x0001e20000100800 */
[----:B--2---:R-:W-:-:S03]  /*5b90*/  LOP3.LUT R10, R14, 0x60, RZ, 0x3c, !PT ;  /* 0x000000600e0a7812 */ /* 0x004fc600078e3cff */
[----:B------:R1:W-:Y:S04]  /*5ba0*/  STL [R1+0x334], R3 ;  /* 0x0003340301007387 */ /* 0x0003e80000100800 */
[----:B------:R2:W-:Y:S01]  /*5bb0*/  STL [R1+0x330], R10 ;  /* 0x0003300a01007387 */ /* 0x0005e20000100800 */
[----:B0-----:R-:W-:Y:S02]  /*5bc0*/  LOP3.LUT R9, R14, 0x70, RZ, 0x3c, !PT ;  /* 0x000000700e097812 */ /* 0x001fe400078e3cff */
[----:B-1----:R-:W-:-:S03]  /*5bd0*/  LOP3.LUT R3, R5, 0x20, RZ, 0x3c, !PT ;  /* 0x0000002005037812 */ /* 0x002fc600078e3cff */
[----:B------:R2:W-:Y:S04]  /*5be0*/  STL [R1+0x32c], R9 ;  /* 0x00032c0901007387 */ /* 0x0005e80000100800 */
.L_x_1:
[----:B0-2---:R-:W0:Y:S01]  /*5bf0*/  LDC R9, c[0x0][0x238] ;  /* 0x00008e00ff097b82 */ /* 0x005e220000000800 */
[----:B------:R1:W-:Y:S01]  /*5c00*/  STL.64 [R1+0x608], R150 ;  /* 0x0006089601007387 */ /* 0x0003e20000100a00 */
[C---:B------:R-:W-:Y:S01]  /*5c10*/  ISETP.GT.AND P1, PT, R6.reuse, 0x2, PT ;  /* 0x000000020600780c */ /* 0x040fe20003f24270 */
[----:B------:R-:W-:Y:S01]  /*5c20*/  IMAD.MOV.U32 R3, RZ, RZ, R2 ;  /* 0x000000ffff037224 */ /* 0x000fe200078e0002 */
[C---:B------:R-:W-:Y:S01]  /*5c30*/  ISETP.GT.AND P3, PT, R6.reuse, 0x8, PT ;  /* 0x000000080600780c */ /* 0x040fe20003f64270 */
[----:B------:R-:W-:Y:S01]  /*5c40*/  IMAD.MOV.U32 R2, RZ, RZ, R8 ;  /* 0x000000ffff027224 */ /* 0x000fe200078e0008 */
[C---:B------:R-:W-:Y:S01]  /*5c50*/  ISETP.GT.AND P0, PT, R6.reuse, RZ, PT ;  /* 0x000000ff0600720c */ /* 0x040fe20003f04270 */
[----:B------:R-:W-:Y:S01]  /*5c60*/  STL.64 [R1+0x600], R148 ;  /* 0x0006009401007387 */ /* 0x000fe20000100a00 */
[----:B------:R-:W2:Y:S01]  /*5c70*/  LDC R17, c[0x0][0x238] ;  /* 0x00008e00ff117b82 */ /* 0x000ea20000000800 */
[----:B------:R-:W-:Y:S02]  /*5c80*/  ISETP.GT.AND P2, PT, R6, 0x3, PT ;  /* 0x000000030600780c */ /* 0x000fe40003f44270 */
[----:B------:R-:W-:Y:S01]  /*5c90*/  PRMT R164, RZ, 0x7610, R164 ;  /* 0x00007610ffa47816 */ /* 0x000fe200000000a4 */
[----:B------:R-:W-:Y:S01]  /*5ca0*/  STL.64 [R1+0x5f8], R146 ;  /* 0x0005f89201007387 */ /* 0x000fe20000100a00 */
[----:B------:R-:W-:-:S03]  /*5cb0*/  PRMT R10, RZ, 0x7610, R10 ;  /* 0x00007610ff0a7816 */ /* 0x000fc6000000000a */
[----:B-1----:R-:W1:Y:S08]  /*5cc0*/  LDC R151, c[0x0][0x238] ;  /* 0x00008e00ff977b82 */ /* 0x002e700000000800 */
[----:B------:R-:W3:Y:S01]  /*5cd0*/  LDC R12, c[0x0][0x238] ;  /* 0x00008e00ff0c7b82 */ /* 0x000ee20000000800 */
[----:B0-----:R-:W-:Y:S01]  /*5ce0*/  IMAD.SHL.U32 R9, R9, 0x2, RZ ;  /* 0x0000000209097824 */ /* 0x001fe200078e00ff */
[----:B------:R-:W-:Y:S01]  /*5cf0*/  PRMT R165, RZ, 0x7610, R165 ;  /* 0x00007610ffa57816 */ /* 0x000fe200000000a5 */
[----:B------:R-:W-:Y:S02]  /*5d00*/  STL.64 [R1+0x5f0], R144 ;  /* 0x0005f09001007387 */ /* 0x000fe40000100a00 */
[----:B------:R-:W-:-:S02]  /*5d10*/  IMAD.WIDE R8, R9, 0x2, R2 ;  /* 0x0000000209087825 */ /* 0x000fc400078e0202 */
[----:B------:R-:W-:Y:S01]  /*5d20*/  STL.64 [R1+0x5e8], R142 ;  /* 0x0005e88e01007387 */ /* 0x000fe20000100a00 */
[----:B------:R-:W-:Y:S01]  /*5d30*/  PRMT R11, RZ, 0x7610, R11 ;  /* 0x00007610ff0b7816 */ /* 0x000fe2000000000b */
[----:B--2---:R-:W-:Y:S01]  /*5d40*/  IMAD R17, R17, 0x3, RZ ;  /* 0x0000000311117824 */ /* 0x004fe200078e02ff */
[----:B------:R-:W0:Y:S01]  /*5d50*/  LDC R16, c[0x0][0x238] ;  /* 0x00008e00ff107b82 */ /* 0x000e220000000800 */
[----:B------:R2:W4:Y:S04]  /*5d60*/  @P1 LDG.E.U16 R164, desc[UR14][R8.64] ;  /* 0x0000000e08a41981 */ /* 0x000528000c1e1500 */
[----:B------:R-:W-:Y:S01]  /*5d70*/  STL.64 [R1+0x5e0], R140 ;  /* 0x0005e08c01007387 */ /* 0x000fe20000100a00 */
[----:B-1----:R-:W-:Y:S02]  /*5d80*/  IMAD R151, R151, 0x18, RZ ;  /* 0x0000001897977824 */ /* 0x002fe400078e02ff */
[----:B------:R-:W1:Y:S01]  /*5d90*/  LDC R18, c[0x0][0x238] ;  /* 0x00008e00ff127b82 */ /* 0x000e620000000800 */
[----:B------:R-:W-:Y:S01]  /*5da0*/  STL.64 [R1+0x5d8], R138 ;  /* 0x0005d88a01007387 */ /* 0x000fe20000100a00 */
[----:B--2---:R-:W-:-:S03]  /*5db0*/  IMAD.WIDE R8, R17, 0x2, R2 ;  /* 0x0000000211087825 */ /* 0x004fc600078e0202 */
[----:B------:R-:W-:Y:S04]  /*5dc0*/  STL.64 [R1+0x5d0], R136 ;  /* 0x0005d08801007387 */ /* 0x000fe80000100a00 */
[----:B------:R2:W4:Y:S01]  /*5dd0*/  @P2 LDG.E.U16 R165, desc[UR14][R8.64] ;  /* 0x0000000e08a52981 */ /* 0x000522000c1e1500 */
[----:B---3--:R-:W-:-:S03]  /*5de0*/  IMAD.SHL.U32 R12, R12, 0x8, RZ ;  /* 0x000000080c0c7824 */ /* 0x008fc600078e00ff */
[----:B------:R-:W-:Y:S01]  /*5df0*/  STL.64 [R1+0x5c8], R134 ;  /* 0x0005c88601007387 */ /* 0x000fe20000100a00 */
[----:B------:R-:W-:Y:S02]  /*5e00*/  PRMT R166, RZ, 0x7610, R166 ;  /* 0x00007610ffa67816 */ /* 0x000fe400000000a6 */
[----:B------:R-:W-:Y:S01]  /*5e10*/  ISETP.GT.AND P4, PT, R6, 0x10, PT ;  /* 0x000000100600780c */ /* 0x000fe20003f84270 */
[----:B------:R-:W-:Y:S01]  /*5e20*/  STL.64 [R1+0x5c0], R132 ;  /* 0x0005c08401007387 */ /* 0x000fe20000100a00 */
[--C-:B--2---:R-:W-:Y:S02]  /*5e30*/  IMAD.WIDE R8, R151, 0x2, R2.reuse ;  /* 0x0000000297087825 */ /* 0x104fe400078e0202 */
[----:B------:R-:W2:Y:S01]  /*5e40*/  LDC R151, c[0x0][0x238] ;  /* 0x00008e00ff977b82 */ /* 0x000ea20000000800 */
[----:B------:R-:W-:Y:S01]  /*5e50*/  STL.64 [R1+0x5b8], R130 ;  /* 0x0005b88201007387 */ /* 0x000fe20000100a00 */
[----:B------:R-:W-:-:S03]  /*5e60*/  IMAD.WIDE R12, R12, 0x2, R2 ;  /* 0x000000020c0c7825 */ /* 0x000fc600078e0202 */
[----:B------:R-:W-:Y:S04]  /*5e70*/  STL.64 [R1+0x5b0], R128 ;  /* 0x0005b08001007387 */ /* 0x000fe80000100a00 */
[----:B------:R-:W-:Y:S04]  /*5e80*/  STL.64 [R1+0x5a8], R126 ;  /* 0x0005a87e01007387 */ /* 0x000fe80000100a00 */
[----:B------:R-:W-:Y:S04]  /*5e90*/  STL.64 [R1+0x5a0], R124 ;  /* 0x0005a07c01007387 */ /* 0x000fe80000100a00 */
[----:B------:R-:W-:Y:S04]  /*5ea0*/  STL.64 [R1+0x598], R122 ;  /* 0x0005987a01007387 */ /* 0x000fe80000100a00 */
[----:B------:R-:W-:Y:S04]  /*5eb0*/  STL.64 [R1+0x590], R120 ;  /* 0x0005907801007387 */ /* 0x000fe80000100a00 */
[----:B------:R3:W4:Y:S01]  /*5ec0*/  @P3 LDG.E.U16 R11, desc[UR14][R12.64] ;  /* 0x0000000e0c0b3981 */ /* 0x000722000c1e1500 */
[----:B------:R-:W-:-:S03]  /*5ed0*/  ISETP.GT.AND P3, PT, R6, 0x18, PT ;  /* 0x000000180600780c */ /* 0x000fc60003f64270 */
[----:B------:R-:W-:Y:S04]  /*5ee0*/  STL.64 [R1+0x588], R118 ;  /* 0x0005887601007387 */ /* 0x000fe80000100a00 */
[----:B------:R-:W-:Y:S04]  /*5ef0*/  STL.64 [R1+0x580], R116 ;  /* 0x0005807401007387 */ /* 0x000fe80000100a00 */
[----:B------:R-:W-:Y:S04]  /*5f00*/  STL.64 [R1+0x578], R114 ;  /* 0x0005787201007387 */ /* 0x000fe80000100a00 */
[----:B------:R-:W-:Y:S01]  /*5f10*/  STL.64 [R1+0x570], R112 ;  /* 0x0005707001007387 */ /* 0x000fe20000100a00 */
[----:B---3--:R-:W-:-:S03]  /*5f20*/  PRMT R13, RZ, 0x7610, R13 ;  /* 0x00007610ff0d7816 */ /* 0x008fc6000000000d */
[----:B------:R-:W-:Y:S04]  /*5f30*/  STL.64 [R1+0x568], R110 ;  /* 0x0005686e01007387 */ /* 0x000fe80000100a00 */
[----:B------:R-:W-:Y:S01]  /*5f40*/  STL.64 [R1+0x560], R108 ;  /* 0x0005606c01007387 */ /* 0x000fe20000100a00 */
[----:B--2---:R-:W-:-:S03]  /*5f50*/  IMAD.SHL.U32 R151, R151, 0x4, RZ ;  /* 0x0000000497977824 */ /* 0x004fc600078e00ff */
[----:B------:R-:W-:Y:S04]  /*5f60*/  STL.64 [R1+0x558], R106 ;  /* 0x0005586a01007387 */ /* 0x000fe80000100a00 */
[----:B------:R-:W-:Y:S04]  /*5f70*/  STL.64 [R1+0x550], R104 ;  /* 0x0005506801007387 */ /* 0x000fe80000100a00 */
[----:B------:R-:W-:Y:S04]  /*5f80*/  STL.64 [R1+0x548], R102 ;  /* 0x0005486601007387 */ /* 0x000fe80000100a00 */
[----:B------:R-:W-:Y:S04]  /*5f90*/  STL.64 [R1+0x540], R100 ;  /* 0x0005406401007387 */ /* 0x000fe80000100a00 */
[----:B------:R-:W-:Y:S04]  /*5fa0*/  STL.64 [R1+0x538], R98 ;  /* 0x0005386201007387 */ /* 0x000fe80000100a00 */
[----:B------:R-:W-:Y:S04]  /*5fb0*/  STL.64 [R1+0x530], R96 ;  /* 0x0005306001007387 */ /* 0x000fe80000100a00 */
[----:B------:R-:W-:Y:S04]  /*5fc0*/  STL.64 [R1+0x528], R94 ;  /* 0x0005285e01007387 */ /* 0x000fe80000100a00 */
[----:B------:R-:W-:Y:S04]  /*5fd0*/  STL.64 [R1+0x520], R92 ;  /* 0x0005205c01007387 */ /* 0x000fe80000100a00 */
[----:B------:R2:W3:Y:S04]  /*5fe0*/  @P3 LDG.E.U16 R13, desc[UR14][R8.64] ;  /* 0x0000000e080d3981 */ /* 0x0004e8000c1e1500 */
[----:B------:R-:W-:Y:S04]  /*5ff0*/  STL.64 [R1+0x518], R90 ;  /* 0x0005185a01007387 */ /* 0x000fe80000100a00 */
[----:B------:R-:W-:Y:S01]  /*6000*/  STL.64 [R1+0x510], R88 ;  /* 0x0005105801007387 */ /* 0x000fe20000100a00 */
[----:B--2---:R-:W-:-:S02]  /*6010*/  IMAD.WIDE R8, R151, 0x2, R2 ;  /* 0x0000000297087825 */ /* 0x004fc400078e0202 */
[----:B------:R-:W2:Y:S01]  /*6020*/  LDC R151, c[0x0][0x238] ;  /* 0x00008e00ff977b82 */ /* 0x000ea20000000800 */
        /* <DEDUP_REMOVED lines=10> */
[----:B------:R-:W-:Y:S01]  /*60d0*/  STL.64 [R1+0x4b8], R66 ;  /* 0x0004b84201007387 */ /* 0x000fe20000100a00 */
[----:B------:R-:W-:-:S03]  /*60e0*/  ISETP.GT.AND P1, PT, R6, 0x4, PT ;  /* 0x000000040600780c */ /* 0x000fc60003f24270 */
        /* <DEDUP_REMOVED lines=9> */
[----:B--2---:R-:W-:-:S03]  /*6180*/  IMAD R151, R151, 0x5, RZ ;  /* 0x0000000597977824 */ /* 0x004fc600078e02ff */
[----:B------:R-:W-:Y:S04]  /*6190*/  STL.64 [R1+0x468], R46 ;  /* 0x0004682e01007387 */ /* 0x000fe80000100a00 */
[----:B------:R-:W-:Y:S04]  /*61a0*/  STL.64 [R1+0x460], R44 ;  /* 0x0004602c01007387 */ /* 0x000fe80000100a00 */
[----:B------:R-:W-:Y:S04]  /*61b0*/  STL.64 [R1+0x458], R42 ;  /* 0x0004582a01007387 */ /* 0x000fe80000100a00 */
[----:B------:R-:W-:Y:S01]  /*61c0*/  STL.64 [R1+0x450], R40 ;  /* 0x0004502801007387 */ /* 0x000fe20000100a00 */
[----:B0-----:R-:W-:-:S03]  /*61d0*/  IMAD.SHL.U32 R16, R16, 0x10, RZ ;  /* 0x0000001010107824 */ /* 0x001fc600078e00ff */
[----:B------:R-:W-:Y:S04]  /*61e0*/  STL.64 [R1+0x448], R38 ;  /* 0x0004482601007387 */ /* 0x000fe80000100a00 */
[----:B------:R-:W-:Y:S04]  /*61f0*/  STL.64 [R1+0x440], R36 ;  /* 0x0004402401007387 */ /* 0x000fe80000100a00 */
[----:B------:R-:W-:Y:S01]  /*6200*/  STL.64 [R1+0x438], R34 ;  /* 0x0004382201007387 */ /* 0x000fe20000100a00 */
[----:B------:R-:W-:-:S03]  /*6210*/  PRMT R12, RZ, 0x7610, R12 ;  /* 0x00007610ff0c7816 */ /* 0x000fc6000000000c */
[----:B------:R-:W-:Y:S04]  /*6220*/  STL.64 [R1+0x430], R32 ;  /* 0x0004302001007387 */ /* 0x000fe80000100a00 */
[----:B------:R0:W2:Y:S01]  /*6230*/  @P1 LDG.E.U16 R166, desc[UR14][R8.64] ;  /* 0x0000000e08a61981 */ /* 0x0000a2000c1e1500 */
[----:B------:R-:W-:-:S03]  /*6240*/  IMAD.WIDE R16, R16, 0x2, R2 ;  /* 0x0000000210107825 */ /* 0x000fc600078e0202 */
[----:B------:R-:W-:Y:S04]  /*6250*/  STL.64 [R1+0x428], R30 ;  /* 0x0004281e01007387 */ /* 0x000fe80000100a00 */
[----:B------:R-:W4:Y:S01]  /*6260*/  @P0 LDG.E.U16 R10, desc[UR14][R2.64] ;  /* 0x0000000e020a0981 */ /* 0x000f22000c1e1500 */
[----:B------:R-:W-:Y:S01]  /*6270*/  ISETP.GT.AND P0, PT, R6, 0x1, PT ;  /* 0x000000010600780c */ /* 0x000fe20003f04270 */
[----:B0-----:R-:W-:Y:S02]  /*6280*/  IMAD.WIDE R8, R151, 0x2, R2 ;  /* 0x0000000297087825 */ /* 0x001fe400078e0202 */
[----:B------:R-:W-:Y:S01]  /*6290*/  STL.64 [R1+0x420], R28 ;  /* 0x0004201c01007387 */ /* 0x000fe20000100a00 */
[----:B------:R-:W0:Y:S03]  /*62a0*/  LDC R151, c[0x0][0x238] ;  /* 0x00008e00ff977b82 */ /* 0x000e260000000800 */
[----:B------:R-:W-:Y:S04]  /*62b0*/  STL.64 [R1+0x418], R26 ;  /* 0x0004181a01007387 */ /* 0x000fe80000100a00 */
[----:B------:R1:W-:Y:S04]  /*62c0*/  STL.64 [R1+0x410], R24 ;  /* 0x0004101801007387 */ /* 0x0003e80000100a00 */
[----:B------:R-:W-:Y:S01]  /*62d0*/  STL [R1+0x350], R196 ;  /* 0x000350c401007387 */ /* 0x000fe20000100800 */
[----:B------:R-:W-:-:S03]  /*62e0*/  PRMT R15, RZ, 0x7610, R15 ;  /* 0x00007610ff0f7816 */ /* 0x000fc6000000000f */
[----:B-----5:R0:W-:Y:S04]  /*62f0*/  STL [R1+0x348], R7 ;  /* 0x0003480701007387 */ /* 0x0201e80000100800 */
[----:B------:R0:W3:Y:S01]  /*6300*/  @P4 LDG.E.U16 R12, desc[UR14][R16.64] ;  /* 0x0000000e100c4981 */ /* 0x0000e2000c1e1500 */
[----:B------:R-:W-:Y:S01]  /*6310*/  ISETP.GT.AND P1, PT, R6, 0x9, PT ;  /* 0x000000090600780c */ /* 0x000fe20003f24270 */
[----:B-1----:R-:W1:Y:S01]  /*6320*/  LDC R24, c[0x0][0x238] ;  /* 0x00008e00ff187b82 */ /* 0x002e620000000800 */
[----:B------:R-:W-:Y:S01]  /*6330*/  PRMT R168, RZ, 0x7610, R168 ;  /* 0x00007610ffa87816 */ /* 0x000fe200000000a8 */
[----:B------:R-:W2:Y:S01]  /*6340*/  LDL.LU R26, [R1+0x224] ;  /* 0x00022400011a7983 */ /* 0x000ea20000300800 */
[----:B0-----:R-:W-:Y:S01]  /*6350*/  IMAD R151, R151, 0x9, RZ ;  /* 0x0000000997977824 */ /* 0x001fe200078e02ff */
[----:B------:R-:W-:-:S02]  /*6360*/  PRMT R169, RZ, 0x7610, R169 ;  /* 0x00007610ffa97816 */ /* 0x000fc400000000a9 */
[----:B------:R-:W-:Y:S01]  /*6370*/  ISETP.GT.AND P2, PT, R6, 0x19, PT ;  /* 0x000000190600780c */ /* 0x000fe20003f44270 */
[----:B------:R-:W4:Y:S01]  /*6380*/  LDL R25, [R1+0x2c8] ;  /* 0x0002c80001197983 */ /* 0x000f220000100800 */
[----:B------:R-:W0:Y:S01]  /*6390*/  LDC R7, c[0x0][0x238] ;  /* 0x00008e00ff077b82 */ /* 0x000e220000000800 */
[----:B------:R-:W-:Y:S01]  /*63a0*/  IMAD.WIDE R16, R18, 0x2, R2 ;  /* 0x0000000212107825 */ /* 0x000fe200078e0202 */
[----:B------:R-:W-:Y:S01]  /*63b0*/  PRMT R193, RZ, 0x7610, R193 ;  /* 0x00007610ffc17816 */ /* 0x000fe200000000c1 */
[----:B------:R-:W3:Y:S04]  /*63c0*/  LDL.LU R196, [R1+0x300] ;  /* 0x0003000001c47983 */ /* 0x000ee80000300800 */
[----:B------:R1:W4:Y:S01]  /*63d0*/  @P0 LDG.E.U16 R15, desc[UR14][R16.64] ;  /* 0x0000000e100f0981 */ /* 0x000322000c1e1500 */
[----:B------:R-:W-:-:S02]  /*63e0*/  ISETP.GT.AND P0, PT, R6, 0x5, PT ;  /* 0x000000050600780c */ /* 0x000fc40003f04270 */
[----:B-1----:R-:W-:-:S11]  /*63f0*/  PRMT R16, RZ, 0x7610, R16 ;  /* 0x00007610ff107816 */ /* 0x002fd60000000010 */
[----:B------:R1:W4:Y:S01]  /*6400*/  @P0 LDG.E.U16 R168, desc[UR14][R8.64] ;  /* 0x0000000e08a80981 */ /* 0x000322000c1e1500 */
[----:B0-----:R-:W-:Y:S02]  /*6410*/  IMAD R7, R7, 0x6, RZ ;  /* 0x0000000607077824 */ /* 0x001fe400078e02ff */
[----:B-1----:R-:W-:-:S05]  /*6420*/  IMAD.WIDE R8, R151, 0x2, R2 ;  /* 0x0000000297087825 */ /* 0x002fca00078e0202 */
[----:B------:R0:W4:Y:S02]  /*6430*/  @P1 LDG.E.U16 R16, desc[UR14][R8.64] ;  /* 0x0000000e08101981 */ /* 0x000124000c1e1500 */
[----:B0-----:R-:W-:Y:S02]  /*6440*/  IMAD.WIDE R8, R7, 0x2, R2 ;  /* 0x0000000207087825 */ /* 0x001fe400078e0202 */
[----:B------:R-:W0:Y:S01]  /*6450*/  LDC R7, c[0x0][0x238] ;  /* 0x00008e00ff077b82 */ /* 0x000e220000000800 */
[----:B------:R-:W-:-:S13]  /*6460*/  ISETP.GT.AND P0, PT, R6, 0x6, PT ;  /* 0x000000060600780c */ /* 0x000fda0003f04270 */
[----:B------:R1:W4:Y:S01]  /*6470*/  @P0 LDG.E.U16 R169, desc[UR14][R8.64] ;  /* 0x0000000e08a90981 */ /* 0x000322000c1e1500 */
[----:B0-----:R-:W-:-:S04]  /*6480*/  IMAD R7, R7, 0x11, RZ ;  /* 0x0000001107077824 */ /* 0x001fc800078e02ff */
[----:B-1----:R-:W-:Y:S02]  /*6490*/  IMAD.WIDE R8, R7, 0x2, R2 ;  /* 0x0000000207087825 */ /* 0x002fe400078e0202 */
[----:B------:R-:W0:Y:S01]  /*64a0*/  LDC R7, c[0x0][0x238] ;  /* 0x00008e00ff077b82 */ /* 0x000e220000000800 */
[----:B------:R-:W-:Y:S02]  /*64b0*/  ISETP.GT.AND P1, PT, R6, 0x11, PT ;  /* 0x000000110600780c */ /* 0x000fe40003f24270 */
[----:B------:R-:W-:-:S11]  /*64c0*/  PRMT R17, RZ, 0x7610, R17 ;  /* 0x00007610ff117816 */ /* 0x000fd60000000011 */
[----:B------:R1:W4:Y:S01]  /*64d0*/  @P1 LDG.E.U16 R17, desc[UR14][R8.64] ;  /* 0x0000000e08111981 */ /* 0x000322000c1e1500 */
[----:B0-----:R-:W-:-:S04]  /*64e0*/  IMAD R7, R7, 0x19, RZ ;  /* 0x0000001907077824 */ /* 0x001fc800078e02ff */
[----:B-1----:R-:W-:Y:S02]  /*64f0*/  IMAD.WIDE R8, R7, 0x2, R2 ;  /* 0x0000000207087825 */ /* 0x002fe400078e0202 */
[----:B------:R-:W0:Y:S01]  /*6500*/  LDC R7, c[0x0][0x238] ;  /* 0x00008e00ff077b82 */ /* 0x000e220000000800 */
[----:B------:R-:W-:-:S06]  /*6510*/  PRMT R18, RZ, 0x7610, R18 ;  /* 0x00007610ff127816 */ /* 0x000fcc0000000012 */
[----:B------:R1:W4:Y:S01]  /*6520*/  @P2 LDG.E.U16 R18, desc[UR14][R8.64] ;  /* 0x0000000e08122981 */ /* 0x000322000c1e1500 */
[----:B0-----:R-:W-:-:S04]  /*6530*/  IMAD R7, R7, 0x7, RZ ;  /* 0x0000000707077824 */ /* 0x001fc800078e02ff */
[----:B-1----:R-:W-:Y:S02]  /*6540*/  IMAD.WIDE R8, R7, 0x2, R2 ;  /* 0x0000000207087825 */ /* 0x002fe400078e0202 */
        /* <DEDUP_REMOVED lines=96> */
[C---:B------:R-:W-:Y:S02]  /*6b50*/  ISETP.GT.AND P0, PT, R6.reuse, 0x1d, PT ;  /* 0x0000001d0600780c */ /* 0x040fe40003f04270 */
[----:B------:R-:W-:Y:S02]  /*6b60*/  ISETP.GT.AND P1, PT, R6, 0x1e, PT ;  /* 0x0000001e0600780c */ /* 0x000fe40003f24270 */
[----:B------:R-:W-:Y:S01]  /*6b70*/  PRMT R158, RZ, 0x7610, R158 ;  /* 0x00007610ff9e7816 */ /* 0x000fe2000000009e */
[----:B------:R-:W-:Y:S01]  /*6b80*/  IMAD R24, R24, 0x1e, RZ ;  /* 0x0000001e18187824 */ /* 0x000fe200078e02ff */
[----:B------:R-:W-:-:S07]  /*6b90*/  PRMT R160, RZ, 0x7610, R160 ;  /* 0x00007610ffa07816 */ /* 0x000fce00000000a0 */
[----:B------:R1:W4:Y:S02]  /*6ba0*/  @P0 LDG.E.U16 R158, desc[UR14][R8.64] ;  /* 0x0000000e089e0981 */ /* 0x000324000c1e1500 */
[----:B-1----:R-:W-:-:S04]  /*6bb0*/  IMAD.WIDE R8, R24, 0x2, R2 ;  /* 0x0000000218087825 */ /* 0x002fc800078e0202 */
[----:B0-----:R-:W-:Y:S01]  /*6bc0*/  IMAD R7, R7, 0x1f, RZ ;  /* 0x0000001f07077824 */ /* 0x001fe200078e02ff */
[----:B------:R0:W4:Y:S03]  /*6bd0*/  @P1 LDG.E.U16 R160, desc[UR14][R8.64] ;  /* 0x0000000e08a01981 */ /* 0x000126000c1e1500 */
[----:B0-----:R-:W-:Y:S02]  /*6be0*/  IMAD.WIDE R8, R7, 0x2, R2 ;  /* 0x0000000207087825 */ /* 0x001fe400078e0202 */
[----:B------:R-:W0:Y:S01]  /*6bf0*/  S2R R7, SR_TID.X ;  /* 0x0000000000077919 */ /* 0x000e220000002100 */
[----:B------:R-:W-:Y:S02]  /*6c00*/  ISETP.GT.AND P0, PT, R6, 0x1f, PT ;  /* 0x0000001f0600780c */ /* 0x000fe40003f04270 */
[----:B------:R-:W-:-:S11]  /*6c10*/  PRMT R161, RZ, 0x7610, R161 ;  /* 0x00007610ffa17816 */ /* 0x000fd600000000a1 */
[----:B------:R2:W4:Y:S01]  /*6c20*/  @P0 LDG.E.U16 R161, desc[UR14][R8.64] ;  /* 0x0000000e08a10981 */ /* 0x000522000c1e1500 */
[----:B------:R-:W-:Y:S01]  /*6c30*/  BAR.SYNC.DEFER_BLOCKING 0x0 ;  /* 0x0000000000007b1d */ /* 0x000fe20000010000 */
[----:B------:R-:W-:Y:S02]  /*6c40*/  PRMT R194, RZ, 0x7610, R194 ;  /* 0x00007610ffc27816 */ /* 0x000fe400000000c2 */
[----:B--2---:R-:W-:Y:S02]  /*6c50*/  IADD3 R8, P1, R26, R4, RZ ;  /* 0x000000041a087210 */ /* 0x004fe40007f3e0ff */
[----:B0-----:R-:W-:-:S04]  /*6c60*/  LOP3.LUT R7, R7, 0x1f, RZ, 0xc0, !PT ;  /* 0x0000001f07077812 */ /* 0x001fc800078ec0ff */
[----:B------:R-:W-:Y:S01]  /*6c70*/  ISETP.GE.AND P0, PT, R7, R6, PT ;  /* 0x000000060700720c */ /* 0x000fe20003f06270 */
[----:B------:R0:W-:Y:S01]  /*6c80*/  STL [R1+0x358], R2 ;  /* 0x0003580201007387 */ /* 0x0001e20000100800 */
[----:B------:R-:W-:-:S03]  /*6c90*/  IMAD.X R9, R219, 0x1, R0, P1 ;  /* 0x00000001db097824 */ /* 0x000fc600008e0600 */
[----:B0-----:R-:W2:Y:S04]  /*6ca0*/  LDL.LU R2, [R1+0x31c] ;  /* 0x00031c0001027983 */ /* 0x001ea80000300800 */
[----:B------:R0:W-:Y:S04]  /*6cb0*/  STL [R1+0x354], R3 ;  /* 0x0003540301007387 */ /* 0x0001e80000100800 */
[----:B------:R3:W2:Y:S04]  /*6cc0*/  @!P0 LDG.E.U16 R194, desc[UR14][R8.64] ;  /* 0x0000000e08c28981 */ /* 0x0006a8000c1e1500 */
[----:B0-----:R-:W2:Y:S04]  /*6cd0*/  LDL.LU R3, [R1+0x218] ;  /* 0x0002180001037983 */ /* 0x001ea80000300800 */
[----:B------:R-:W2:Y:S01]  /*6ce0*/  LDL R31, [R1+0x2b4] ;  /* 0x0002b400011f7983 */ /* 0x000ea20000100800 */
[----:B---3--:R-:W-:-:S03]  /*6cf0*/  IADD3 R8, P1, R196, R4, RZ ;  /* 0x00000004c4087210 */ /* 0x008fc60007f3e0ff */
[----:B------:R-:W3:Y:S04]  /*6d00*/  LDL R30, [R1+0x214] ;  /* 0x00021400011e7983 */ /* 0x000ee80000100800 */
[----:B------:R-:W3:Y:S04]  /*6d10*/  LDL R29, [R1+0x314] ;  /* 0x00031400011d7983 */ /* 0x000ee80000100800 */
[----:B------:R-:W3:Y:S04]  /*6d20*/  LDL R24, [R1+0x2b0] ;  /* 0x0002b00001187983 */ /* 0x000ee80000100800 */
[----:B------:R-:W3:Y:S04]  /*6d30*/  LDL R7, [R1+0x208] ;  /* 0x0002080001077983 */ /* 0x000ee80000100800 */
[----:B------:R-:W-:Y:S04]  /*6d40*/  STL [R1+0x34c], R6 ;  /* 0x00034c0601007387 */ /* 0x000fe80000100800 */
[----:B------:R0:W-:Y:S04]  /*6d50*/  STL [R1+0x35c], R196 ;  /* 0x00035cc401007387 */ /* 0x0001e80000100800 */
[----:B0-----:R-:W3:Y:S01]  /*6d60*/  LDL.LU R196, [R1+0x2c0] ;  /* 0x0002c00001c47983 */ /* 0x001ee20000300800 */
[----:B------:R-:W-:Y:S01]  /*6d70*/  PRMT R162, RZ, 0x7610, R162 ;  /* 0x00007610ffa27816 */ /* 0x000fe200000000a2 */
[----:B----4-:R-:W-:Y:S01]  /*6d80*/  IMAD.X R9, R25, 0x1, R0, P1 ;  /* 0x0000000119097824 */ /* 0x010fe200008e0600 */
[----:B------:R-:W-:Y:S01]  /*6d90*/  PRMT R163, RZ, 0x7610, R163 ;  /* 0x00007610ffa37816 */ /* 0x000fe200000000a3 */
[----:B------:R-:W4:Y:S04]  /*6da0*/  LDL R28, [R1+0x2a4] ;  /* 0x0002a400011c7983 */ /* 0x000f280000100800 */
[----:B------:R2:W4:Y:S04]  /*6db0*/  @!P0 LDG.E.U16 R162, desc[UR14][R8.64] ;  /* 0x0000000e08a28981 */ /* 0x000528000c1e1500 */
[----:B------:R-:W4:Y:S01]  /*6dc0*/  LDL R27, [R1+0x204] ;  /* 0x00020400011b7983 */ /* 0x000f220000100800 */
[----:B------:R-:W-:-:S03]  /*6dd0*/  PRMT R174, RZ, 0x7610, R174 ;  /* 0x00007610ffae7816 */ /* 0x000fc600000000ae */
[----:B------:R-:W4:Y:S04]  /*6de0*/  LDL R25, [R1+0x30c] ;  /* 0x00030c0001197983 */ /* 0x000f280000100800 */
[----:B------:R-:W4:Y:S01]  /*6df0*/  LDL R6, [R1+0x2a0] ;  /* 0x0002a00001067983 */ /* 0x000f220000100800 */
[----:B------:R-:W-:Y:S02]  /*6e00*/  PRMT R175, RZ, 0x7610, R175 ;  /* 0x00007610ffaf7816 */ /* 0x000fe400000000af */
[----:B--2---:R-:W-:Y:S01]  /*6e10*/  IADD3 R8, P1, R2, R4, RZ ;  /* 0x0000000402087210 */ /* 0x004fe20007f3e0ff */
[----:B------:R-:W-:Y:S04]  /*6e20*/  STL [R1+0x368], R2 ;  /* 0x0003680201007387 */ /* 0x000fe80000100800 */
[----:B---3--:R-:W-:-:S05]  /*6e30*/  IMAD.X R9, R196, 0x1, R0, P1 ;  /* 0x00000001c4097824 */ /* 0x008fca00008e0600 */
[----:B------:R0:W2:Y:S02]  /*6e40*/  @!P0 LDG.E.U16 R163, desc[UR14][R8.64] ;  /* 0x0000000e08a38981 */ /* 0x0000a4000c1e1500 */
[----:B0-----:R-:W-:-:S05]  /*6e50*/  IADD3 R8, P1, R3, R4, RZ ;  /* 0x0000000403087210 */ /* 0x001fca0007f3e0ff */
[----:B------:R-:W-:-:S05]  /*6e60*/  IMAD.X R9, R218, 0x1, R0, P1 ;  /* 0x00000001da097824 */ /* 0x000fca00008e0600 */
[----:B------:R0:W3:Y:S02]  /*6e70*/  @!P0 LDG.E.U16 R174, desc[UR14][R8.64] ;  /* 0x0000000e08ae8981 */ /* 0x0000e4000c1e1500 */
[----:B0-----:R-:W-:-:S05]  /*6e80*/  IADD3 R8, P1, R31, R4, RZ ;  /* 0x000000041f087210 */ /* 0x001fca0007f3e0ff */
[----:B------:R-:W-:Y:S01]  /*6e90*/  IMAD.X R9, R30, 0x1, R0, P1 ;  /* 0x000000011e097824 */ /* 0x000fe200008e0600 */
[----:B------:R-:W-:Y:S04]  /*6ea0*/  STL [R1+0x36c], R196 ;  /* 0x00036cc401007387 */ /* 0x000fe80000100800 */
[----:B------:R0:W2:Y:S04]  /*6eb0*/  @!P0 LDG.E.U16 R175, desc[UR14][R8.64] ;  /* 0x0000000e08af8981 */ /* 0x0000a8000c1e1500 */
[----:B------:R1:W-:Y:S01]  /*6ec0*/  STL [R1+0x364], R3 ;  /* 0x0003640301007387 */ /* 0x0003e20000100800 */
[----:B0-----:R-:W-:-:S03]  /*6ed0*/  IADD3 R8, P1, R29, R4, RZ ;  /* 0x000000041d087210 */ /* 0x001fc60007f3e0ff */
[----:B------:R-:W-:Y:S02]  /*6ee0*/  STL [R1+0x370], R218 ;  /* 0x000370da01007387 */ /* 0x000fe40000100800 */
[----:B------:R-:W-:Y:S01]  /*6ef0*/  IMAD.X R9, R24, 0x1, R0, P1 ;  /* 0x0000000118097824 */ /* 0x000fe200008e0600 */
[----:B------:R-:W-:Y:S01]  /*6f00*/  PRMT R183, RZ, 0x7610, R183 ;  /* 0x00007610ffb77816 */ /* 0x000fe200000000b7 */
[----:B------:R-:W3:Y:S01]  /*6f10*/  LDL R24, [R1+0x294] ;  /* 0x0002940001187983 */ /* 0x000ee20000100800 */
[----:B------:R-:W-:Y:S02]  /*6f20*/  PRMT R182, RZ, 0x7610, R182 ;  /* 0x00007610ffb67816 */ /* 0x000fe400000000b6 */
[----:B------:R-:W-:Y:S01]  /*6f30*/  PRMT R181, RZ, 0x7610, R181 ;  /* 0x00007610ffb57816 */ /* 0x000fe200000000b5 */
[----:B-1----:R-:W2:Y:S04]  /*6f40*/  LDL R3, [R1+0x344] ;  /* 0x0003440001037983 */ /* 0x002ea80000100800 */
[----:B------:R0:W2:Y:S02]  /*6f50*/  @!P0 LDG.E.U16 R183, desc[UR14][R8.64] ;  /* 0x0000000e08b78981 */ /* 0x0000a4000c1e1500 */
[----:B0-----:R-:W-:-:S02]  /*6f60*/  IADD3 R8, P1, R7, R4, RZ ;  /* 0x0000000407087210 */ /* 0x001fc40007f3e0ff */
[----:B------:R-:W-:Y:S01]  /*6f70*/  PRMT R180, RZ, 0x7610, R180 ;  /* 0x00007610ffb47816 */ /* 0x000fe200000000b4 */
[----:B------:R-:W2:Y:S02]  /*6f80*/  LDL R7, [R1+0x304] ;  /* 0x0003040001077983 */ /* 0x000ea40000100800 */
[----:B------:R-:W-:-:S05]  /*6f90*/  IMAD.X R9, R216, 0x1, R0, P1 ;  /* 0x00000001d8097824 */ /* 0x000fca00008e0600 */
[----:B------:R4:W2:Y:S02]  /*6fa0*/  @!P0 LDG.E.U16 R182, desc[UR14][R8.64] ;  /* 0x0000000e08b68981 */ /* 0x0008a4000c1e1500 */
[----:B----4-:R-:W-:-:S05]  /*6fb0*/  IADD3 R8, P1, R28, R4, RZ ;  /* 0x000000041c087210 */ /* 0x010fca0007f3e0ff */
[----:B------:R-:W-:-:S05]  /*6fc0*/  IMAD.X R9, R27, 0x1, R0, P1 ;  /* 0x000000011b097824 */ /* 0x000fca00008e0600 */
[----:B------:R0:W4:Y:S02]  /*6fd0*/  @!P0 LDG.E.U16 R181, desc[UR14][R8.64] ;  /* 0x0000000e08b58981 */ /* 0x000124000c1e1500 */
[----:B0-----:R-:W-:-:S05]  /*6fe0*/  IADD3 R8, P1, R25, R4, RZ ;  /* 0x0000000419087210 */ /* 0x001fca0007f3e0ff */
[----:B------:R-:W-:-:S05]  /*6ff0*/  IMAD.X R9, R6, 0x1, R0, P1 ;  /* 0x0000000106097824 */ /* 0x000fca00008e0600 */
[----:B------:R0:W4:Y:S01]  /*7000*/  @!P0 LDG.E.U16 R180, desc[UR14][R8.64] ;  /* 0x0000000e08b48981 */ /* 0x000122000c1e1500 */
[----:B------:R-:W-:Y:S02]  /*7010*/  PRMT R179, RZ, 0x7610, R179 ;  /* 0x00007610ffb37816 */ /* 0x000fe400000000b3 */
[----:B0-----:R-:W-:-:S05]  /*7020*/  IADD3 R8, P1, R251, R4, RZ ;  /* 0x00000004fb087210 */ /* 0x001fca0007f3e0ff */
[----:B------:R-:W-:Y:S01]  /*7030*/  IMAD.X R9, R214, 0x1, R0, P1 ;  /* 0x00000001d6097824 */ /* 0x000fe200008e0600 */
[----:B------:R-:W-:Y:S04]  /*7040*/  STL [R1+0x37c], R216 ;  /* 0x00037cd801007387 */ /* 0x000fe80000100800 */
[----:B------:R3:W4:Y:S04]  /*7050*/  @!P0 LDG.E.U16 R179, desc[UR14][R8.64] ;  /* 0x0000000e08b38981 */ /* 0x000728000c1e1500 */
[----:B------:R-:W4:Y:S04]  /*7060*/  LDL R2, [R1+0x284] ;  /* 0x0002840001027983 */ /* 0x000f280000100800 */
[----:B------:R-:W4:Y:S04]  /*7070*/  LDL R6, [R1+0x340] ;  /* 0x0003400001067983 */ /* 0x000f280000100800 */
[----:B------:R-:W-:Y:S04]  /*7080*/  STL [R1+0x360], R14 ;  /* 0x0003600e01007387 */ /* 0x000fe80000100800 */
[----:B------:R-:W-:Y:S04]  /*7090*/  STL [R1+0x388], R251 ;  /* 0x000388fb01007387 */ /* 0x000fe80000100800 */
[----:B------:R-:W-:Y:S04]  /*70a0*/  STL [R1+0x38c], R214 ;  /* 0x00038cd601007387 */ /* 0x000fe80000100800 */
[----:B------:R0:W-:Y:S01]  /*70b0*/  STL [R1+0x390], R250 ;  /* 0x000390fa01007387 */ /* 0x0001e20000100800 */
[----:B---3--:R-:W-:-:S05]  /*70c0*/  IADD3 R8, P1, R24, R4, RZ ;  /* 0x0000000418087210 */ /* 0x008fca0007f3e0ff */
[----:B------:R-:W-:Y:S02]  /*70d0*/  IMAD.X R9, R250, 0x1, R0, P1 ;  /* 0x00000001fa097824 */ /* 0x000fe400008e0600 */
[----:B0-----:R-:W3:Y:S01]  /*70e0*/  LDL.LU R250, [R1+0x290] ;  /* 0x0002900001fa7983 */ /* 0x001ee20000300800 */
[----:B------:R-:W-:-:S06]  /*70f0*/  PRMT R178, RZ, 0x7610, R178 ;  /* 0x00007610ffb27816 */ /* 0x000fcc00000000b2 */
[----:B------:R2:W4:Y:S01]  /*7100*/  @!P0 LDG.E.U16 R178, desc[UR14][R8.64] ;  /* 0x0000000e08b28981 */ /* 0x000522000c1e1500 */
[----:B------:R-:W-:Y:S02]  /*7110*/  PRMT R177, RZ, 0x7610, R177 ;  /* 0x00007610ffb17816 */ /* 0x000fe400000000b1 */
[----:B--2---:R-:W-:Y:S01]  /*7120*/  IADD3 R8, P1, R7, R4, RZ ;  /* 0x0000000407087210 */ /* 0x004fe20007f3e0ff */
[----:B------:R-:W-:Y:S04]  /*7130*/  STS.U16 [R14+UR12+0x4000], R10 ;  /* 0x0040000a0e007988 */ /* 0x000fe8000800040c */
[----:B------:R-:W-:Y:S04]  /*7140*/  STS.U16 [R14+UR12+0x4400], R11 ;  /* 0x0044000b0e007988 */ /* 0x000fe8000800040c */
[----:B------:R-:W-:Y:S04]  /*7150*/  STS.U16 [R14+UR12+0x4800], R12 ;  /* 0x0048000c0e007988 */ /* 0x000fe8000800040c */
[----:B------:R-:W-:Y:S04]  /*7160*/  STS.U16 [R14+UR12+0x4c00], R13 ;  /* 0x004c000d0e007988 */ /* 0x000fe8000800040c */
[----:B------:R-:W-:Y:S04]  /*7170*/  STS.U16 [R3+UR12+0x4080], R15 ;  /* 0x0040800f03007988 */ /* 0x000fe8000800040c */
[----:B------:R0:W-:Y:S04]  /*7180*/  STS.U16 [R3+UR12+0x4480], R16 ;  /* 0x0044801003007988 */ /* 0x0001e8000800040c */
[----:B------:R-:W2:Y:S01]  /*7190*/  LDL R7, [R1+0x274] ;  /* 0x0002740001077983 */ /* 0x000ea20000100800 */
[----:B0-----:R-:W-:-:S03]  /*71a0*/  PRMT R16, RZ, 0x7610, R16 ;  /* 0x00007610ff107816 */ /* 0x001fc60000000010 */
[----:B------:R-:W-:Y:S04]  /*71b0*/  STS.U16 [R3+UR12+0x4880], R17 ;  /* 0x0048801103007988 */ /* 0x000fe8000800040c */
[----:B------:R-:W-:Y:S01]  /*71c0*/  STS.U16 [R3+UR12+0x4c80], R18 ;  /* 0x004c801203007988 */ /* 0x000fe2000800040c */
[----:B---3--:R-:W-:-:S05]  /*71d0*/  IMAD.X R9, R250, 0x1, R0, P1 ;  /* 0x00000001fa097824 */ /* 0x008fca00008e0600 */
[----:B------:R0:W3:Y:S02]  /*71e0*/  @!P0 LDG.E.U16 R177, desc[UR14][R8.64] ;  /* 0x0000000e08b18981 */ /* 0x0000e4000c1e1500 */
[-C--:B0-----:R-:W-:Y:S02]  /*71f0*/  IADD3 R8, P1, R247, R4.reuse, RZ ;  /* 0x00000004f7087210 */ /* 0x081fe40007f3e0ff */
[----:B------:R-:W-:Y:S03]  /*7200*/  STL [R1+0x398], R250 ;  /* 0x000398fa01007387 */ /* 0x000fe60000100800 */
[----:B------:R-:W-:Y:S01]  /*7210*/  IMAD.X R9, R212, 0x1, R0, P1 ;  /* 0x00000001d4097824 */ /* 0x000fe200008e0600 */
[----:B------:R-:W-:Y:S04]  /*7220*/  STL [R1+0x39c], R247 ;  /* 0x00039cf701007387 */ /* 0x000fe80000100800 */
[----:B------:R4:W3:Y:S04]  /*7230*/  @!P0 LDG.E.U16 R16, desc[UR14][R8.64] ;  /* 0x0000000e08108981 */ /* 0x0008e8000c1e1500 */
[----:B------:R0:W-:Y:S01]  /*7240*/  STL [R1+0x3a0], R212 ;  /* 0x0003a0d401007387 */ /* 0x0001e20000100800 */
[----:B----4-:R-:W-:-:S03]  /*7250*/  IADD3 R8, P1, R2, R4, RZ ;  /* 0x0000000402087210 */ /* 0x010fc60007f3e0ff */
[----:B0-----:R-:W4:Y:S02]  /*7260*/  LDL.LU R212, [R1+0x2f8] ;  /* 0x0002f80001d47983 */ /* 0x001f240000300800 */
[----:B------:R-:W-:Y:S02]  /*7270*/  IMAD.X R9, R246, 0x1, R0, P1 ;  /* 0x00000001f6097824 */ /* 0x000fe400008e0600 */
[----:B------:R-:W3:Y:S04]  /*7280*/  LDL R3, [R1+0x264] ;  /* 0x0002640001037983 */ /* 0x000ee80000100800 */
[----:B------:R-:W3:Y:S04]  /*7290*/  LDL R2, [R1+0x33c] ;  /* 0x00033c0001027983 */ /* 0x000ee80000100800 */
[----:B------:R0:W-:Y:S04]  /*72a0*/  STL [R1+0x3a4], R246 ;  /* 0x0003a4f601007387 */ /* 0x0001e80000100800 */
[----:B0-----:R-:W2:Y:S01]  /*72b0*/  LDL.LU R246, [R1+0x280] ;  /* 0x0002800001f67983 */ /* 0x001ea20000300800 */
[----:B------:R-:W-:-:S06]  /*72c0*/  PRMT R15, RZ, 0x7610, R15 ;  /* 0x00007610ff0f7816 */ /* 0x000fcc000000000f */
[----:B------:R4:W3:Y:S01]  /*72d0*/  @!P0 LDG.E.U16 R15, desc[UR14][R8.64] ;  /* 0x0000000e080f8981 */ /* 0x0008e2000c1e1500 */
[----:B------:R-:W-:Y:S02]  /*72e0*/  PRMT R13, RZ, 0x7610, R13 ;  /* 0x00007610ff0d7816 */ /* 0x000fe4000000000d */
[-C--:B----4-:R-:W-:Y:S01]  /*72f0*/  IADD3 R8, P1, R212, R4.reuse, RZ ;  /* 0x00000004d4087210 */ /* 0x090fe20007f3e0ff */
[----:B------:R-:W-:Y:S04]  /*7300*/  STL [R1+0x3ac], R212 ;  /* 0x0003acd401007387 */ /* 0x000fe80000100800 */
[----:B--2---:R-:W-:Y:S01]  /*7310*/  IMAD.X R9, R246, 0x1, R0, P1 ;  /* 0x00000001f6097824 */ /* 0x004fe200008e0600 */
[----:B------:R-:W-:Y:S04]  /*7320*/  STL [R1+0x3b0], R246 ;  /* 0x0003b0f601007387 */ /* 0x000fe80000100800 */
[----:B------:R0:W2:Y:S04]  /*7330*/  @!P0 LDG.E.U16 R13, desc[UR14][R8.64] ;  /* 0x0000000e080d8981 */ /* 0x0000a8000c1e1500 */
[----:B------:R1:W-:Y:S01]  /*7340*/  STL [R1+0x3b4], R243 ;  /* 0x0003b4f301007387 */ /* 0x0003e20000100800 */
[----:B0-----:R-:W-:-:S03]  /*7350*/  IADD3 R8, P1, R243, R4, RZ ;  /* 0x00000004f3087210 */ /* 0x001fc60007f3e0ff */
[----:B-1----:R-:W4:Y:S02]  /*7360*/  LDL.LU R243, [R1+0x2f0] ;  /* 0x0002f00001f37983 */ /* 0x002f240000300800 */
[----:B------:R-:W-:Y:S02]  /*7370*/  IMAD.X R9, R210, 0x1, R0, P1 ;  /* 0x00000001d2097824 */ /* 0x000fe400008e0600 */
[----:B------:R0:W-:Y:S04]  /*7380*/  STL [R1+0x3b8], R210 ;  /* 0x0003b8d201007387 */ /* 0x0001e80000100800 */
[----:B0-----:R-:W3:Y:S01]  /*7390*/  LDL.LU R210, [R1+0x270] ;  /* 0x0002700001d27983 */ /* 0x001ee20000300800 */
[----:B------:R-:W-:-:S06]  /*73a0*/  PRMT R12, RZ, 0x7610, R12 ;  /* 0x00007610ff0c7816 */ /* 0x000fcc000000000c */
[----:B------:R0:W2:Y:S01]  /*73b0*/  @!P0 LDG.E.U16 R12, desc[UR14][R8.64] ;  /* 0x0000000e080c8981 */ /* 0x0000a2000c1e1500 */
[----:B------:R-:W-:Y:S02]  /*73c0*/  PRMT R11, RZ, 0x7610, R11 ;  /* 0x00007610ff0b7816 */ /* 0x000fe4000000000b */
[----:B0-----:R-:W-:-:S05]  /*73d0*/  IADD3 R8, P1, R7, R4, RZ ;  /* 0x0000000407087210 */ /* 0x001fca0007f3e0ff */
[----:B------:R-:W-:-:S05]  /*73e0*/  IMAD.X R9, R242, 0x1, R0, P1 ;  /* 0x00000001f2097824 */ /* 0x000fca00008e0600 */
[----:B------:R4:W2:Y:S01]  /*73f0*/  @!P0 LDG.E.U16 R11, desc[UR14][R8.64] ;  /* 0x0000000e080b8981 */ /* 0x0008a2000c1e1500 */
[----:B------:R-:W-:-:S03]  /*7400*/  PRMT R10, RZ, 0x7610, R10 ;  /* 0x00007610ff0a7816 */ /* 0x000fc6000000000a */
[----:B------:R-:W-:Y:S04]  /*7410*/  STS.U16 [R6+UR12+0x4100], R164 ;  /* 0x004100a406007988 */ /* 0x000fe8000800040c */
[----:B------:R0:W-:Y:S04]  /*7420*/  STS.U16 [R6+UR12+0x4500], R19 ;  /* 0x0045001306007988 */ /* 0x0001e8000800040c */
[----:B------:R-:W-:Y:S01]  /*7430*/  STS.U16 [R6+UR12+0x4900], R20 ;  /* 0x0049001406007988 */ /* 0x000fe2000800040c */
[----:B0-----:R-:W-:-:S03]  /*7440*/  PRMT R19, RZ, 0x7610, R19 ;  /* 0x00007610ff137816 */ /* 0x001fc60000000013 */
[----:B------:R-:W-:Y:S04]  /*7450*/  STL [R1+0x3bc], R242 ;  /* 0x0003bcf201007387 */ /* 0x000fe80000100800 */
[----:B------:R0:W-:Y:S04]  /*7460*/  STS.U16 [R6+UR12+0x4d00], R21 ;  /* 0x004d001506007988 */ /* 0x0001e8000800040c */
[----:B0-----:R-:W2:Y:S01]  /*7470*/  LDL R6, [R1+0x338] ;  /* 0x0003380001067983 */ /* 0x001ea20000100800 */
[----:B------:R-:W-:Y:S02]  /*7480*/  PRMT R18, RZ, 0x7610, R18 ;  /* 0x00007610ff127816 */ /* 0x000fe40000000012 */
[----:B----4-:R-:W-:-:S05]  /*7490*/  IADD3 R8, P1, R243, R4, RZ ;  /* 0x00000004f3087210 */ /* 0x010fca0007f3e0ff */
[----:B---3--:R-:W-:-:S05]  /*74a0*/  IMAD.X R9, R210, 0x1, R0, P1 ;  /* 0x00000001d2097824 */ /* 0x008fca00008e0600 */
[----:B------:R0:W3:Y:S02]  /*74b0*/  @!P0 LDG.E.U16 R10, desc[UR14][R8.64] ;  /* 0x0000000e080a8981 */ /* 0x0000e4000c1e1500 */
[----:B0-----:R-:W-:-:S05]  /*74c0*/  IADD3 R8, P1, R239, R4, RZ ;  /* 0x00000004ef087210 */ /* 0x001fca0007f3e0ff */
[----:B------:R-:W-:Y:S01]  /*74d0*/  IMAD.X R9, R208, 0x1, R0, P1 ;  /* 0x00000001d0097824 */ /* 0x000fe200008e0600 */
[----:B------:R-:W-:Y:S04]  /*74e0*/  STL [R1+0x3c0], R243 ;  /* 0x0003c0f301007387 */ /* 0x000fe80000100800 */
[----:B------:R0:W4:Y:S04]  /*74f0*/  @!P0 LDG.E.U16 R19, desc[UR14][R8.64] ;  /* 0x0000000e08138981 */ /* 0x000128000c1e1500 */
[----:B------:R-:W-:Y:S01]  /*7500*/  STL [R1+0x3c4], R210 ;  /* 0x0003c4d201007387 */ /* 0x000fe20000100800 */
[----:B0-----:R-:W-:-:S03]  /*7510*/  IADD3 R8, P1, R3, R4, RZ ;  /* 0x0000000403087210 */ /* 0x001fc60007f3e0ff */
[----:B------:R-:W-:Y:S04]  /*7520*/  STL [R1+0x3c8], R239 ;  /* 0x0003c8ef01007387 */ /* 0x000fe80000100800 */
[----:B------:R-:W-:Y:S01]  /*7530*/  STL [R1+0x3cc], R208 ;  /* 0x0003ccd001007387 */ /* 0x000fe20000100800 */
[----:B------:R-:W-:-:S03]  /*7540*/  IMAD.X R9, R238, 0x1, R0, P1 ;  /* 0x00000001ee097824 */ /* 0x000fc600008e0600 */
[----:B------:R0:W-:Y:S04]  /*7550*/  STL [R1+0x3d0], R238 ;  /* 0x0003d0ee01007387 */ /* 0x0001e80000100800 */
[----:B------:R1:W3:Y:S04]  /*7560*/  @!P0 LDG.E.U16 R18, desc[UR14][R8.64] ;  /* 0x0000000e08128981 */ /* 0x0002e8000c1e1500 */
[----:B0-----:R-:W2:Y:S01]  /*7570*/  LDL.LU R238, [R1+0x25c] ;  /* 0x00025c0001ee7983 */ /* 0x001ea20000300800 */
[----:B-1----:R-:W-:-:S03]  /*7580*/  IADD3 R8, P1, R236, R4, RZ ;  /* 0x00000004ec087210 */ /* 0x002fc60007f3e0ff */
[----:B------:R0:W-:Y:S04]  /*7590*/  STL [R1+0x3d4], R236 ;  /* 0x0003d4ec01007387 */ /* 0x0001e80000100800 */
[----:B0-----:R-:W4:Y:S01]  /*75a0*/  LDL.LU R236, [R1+0x2e4] ;  /* 0x0002e40001ec7983 */ /* 0x001f220000300800 */
[----:B------:R-:W-:-:S03]  /*75b0*/  IMAD.X R9, R206, 0x1, R0, P1 ;  /* 0x00000001ce097824 */ /* 0x000fc600008e0600 */
[----:B------:R0:W-:Y:S04]  /*75c0*/  STL [R1+0x3d8], R206 ;  /* 0x0003d8ce01007387 */ /* 0x0001e80000100800 */
[----:B0-----:R-:W3:Y:S01]  /*75d0*/  LDL.LU R206, [R1+0x258] ;  /* 0x0002580001ce7983 */ /* 0x001ee20000300800 */
[----:B------:R-:W-:-:S03]  /*75e0*/  PRMT R17, RZ, 0x7610, R17 ;  /* 0x00007610ff117816 */ /* 0x000fc60000000011 */
[----:B------:R-:W-:Y:S04]  /*75f0*/  STS.U16 [R2+UR12+0x4180], R165 ;  /* 0x004180a502007988 */ /* 0x000fe8000800040c */
[----:B------:R-:W-:Y:S04]  /*7600*/  STS.U16 [R2+UR12+0x4580], R22 ;  /* 0x0045801602007988 */ /* 0x000fe8000800040c */
[----:B------:R-:W-:Y:S04]  /*7610*/  STS.U16 [R2+UR12+0x4980], R23 ;  /* 0x0049801702007988 */ /* 0x000fe8000800040c */
[----:B------:R0:W-:Y:S04]  /*7620*/  STS.U16 [R2+UR12+0x4d80], R152 ;  /* 0x004d809802007988 */ /* 0x0001e8000800040c */
[----:B------:R1:W3:Y:S01]  /*7630*/  @!P0 LDG.E.U16 R17, desc[UR14][R8.64] ;  /* 0x0000000e08118981 */ /* 0x0002e2000c1e1500 */
[----:B------:R-:W-:-:S03]  /*7640*/  PRMT R184, RZ, 0x7610, R184 ;  /* 0x00007610ffb87816 */ /* 0x000fc600000000b8 */
[----:B------:R-:W3:Y:S04]  /*7650*/  LDL R3, [R1+0x334] ;  /* 0x0003340001037983 */ /* 0x000ee80000100800 */
[----:B0-----:R-:W3:Y:S01]  /*7660*/  LDL R2, [R1+0x24c] ;  /* 0x00024c0001027983 */ /* 0x001ee20000100800 */
[----:B-1----:R-:W-:-:S05]  /*7670*/  IADD3 R8, P1, R234, R4, RZ ;  /* 0x00000004ea087210 */ /* 0x002fca0007f3e0ff */
[----:B------:R-:W-:Y:S01]  /*7680*/  IMAD.X R9, R204, 0x1, R0, P1 ;  /* 0x00000001cc097824 */ /* 0x000fe200008e0600 */
[----:B------:R-:W-:Y:S04]  /*7690*/  STL [R1+0x3dc], R234 ;  /* 0x0003dcea01007387 */ /* 0x000fe80000100800 */
[----:B------:R2:W3:Y:S04]  /*76a0*/  @!P0 LDG.E.U16 R184, desc[UR14][R8.64] ;  /* 0x0000000e08b88981 */ /* 0x0004e8000c1e1500 */
[----:B------:R-:W-:Y:S01]  /*76b0*/  STL [R1+0x3e0], R204 ;  /* 0x0003e0cc01007387 */ /* 0x000fe20000100800 */
[----:B------:R-:W-:-:S02]  /*76c0*/  PRMT R188, RZ, 0x7610, R188 ;  /* 0x00007610ffbc7816 */ /* 0x000fc400000000bc */
[-C--:B--2---:R-:W-:Y:S01]  /*76d0*/  IADD3 R8, P1, R238, R4.reuse, RZ ;  /* 0x00000004ee087210 */ /* 0x084fe20007f3e0ff */
[----:B------:R-:W-:Y:S04]  /*76e0*/  STL [R1+0x3e4], R238 ;  /* 0x0003e4ee01007387 */ /* 0x000fe80000100800 */
[----:B------:R-:W-:Y:S01]  /*76f0*/  IMAD.X R9, R233, 0x1, R0, P1 ;  /* 0x00000001e9097824 */ /* 0x000fe200008e0600 */
[----:B------:R0:W-:Y:S04]  /*7700*/  STL [R1+0x3e8], R233 ;  /* 0x0003e8e901007387 */ /* 0x0001e80000100800 */
[----:B------:R4:W2:Y:S04]  /*7710*/  @!P0 LDG.E.U16 R188, desc[UR14][R8.64] ;  /* 0x0000000e08bc8981 */ /* 0x0008a8000c1e1500 */
[----:B0-----:R-:W2:Y:S01]  /*7720*/  LDL.LU R233, [R1+0x2dc] ;  /* 0x0002dc0001e97983 */ /* 0x001ea20000300800 */
[----:B----4-:R-:W-:-:S03]  /*7730*/  IADD3 R8, P1, R236, R4, RZ ;  /* 0x00000004ec087210 */ /* 0x010fc60007f3e0ff */
[----:B------:R0:W-:Y:S04]  /*7740*/  STL [R1+0x3ec], R236 ;  /* 0x0003ecec01007387 */ /* 0x0001e80000100800 */
[----:B0-----:R-:W4:Y:S01]  /*7750*/  LDL.LU R236, [R1+0x248] ;  /* 0x0002480001ec7983 */ /* 0x001f220000300800 */
[----:B------:R-:W-:Y:S01]  /*7760*/  PRMT R187, RZ, 0x7610, R187 ;  /* 0x00007610ffbb7816 */ /* 0x000fe200000000bb */
[----:B---3--:R-:W-:-:S05]  /*7770*/  IMAD.X R9, R206, 0x1, R0, P1 ;  /* 0x00000001ce097824 */ /* 0x008fca00008e0600 */
[----:B------:R0:W3:Y:S01]  /*7780*/  @!P0 LDG.E.U16 R187, desc[UR14][R8.64] ;  /* 0x0000000e08bb8981 */ /* 0x0000e2000c1e1500 */
[----:B------:R-:W-:Y:S02]  /*7790*/  PRMT R186, RZ, 0x7610, R186 ;  /* 0x00007610ffba7816 */ /* 0x000fe400000000ba */
[----:B0-----:R-:W-:-:S05]  /*77a0*/  IADD3 R8, P1, R230, R4, RZ ;  /* 0x00000004e6087210 */ /* 0x001fca0007f3e0ff */
[----:B------:R-:W-:Y:S01]  /*77b0*/  IMAD.X R9, R202, 0x1, R0, P1 ;  /* 0x00000001ca097824 */ /* 0x000fe200008e0600 */
[----:B------:R-:W-:Y:S04]  /*77c0*/  STL [R1+0x3f0], R206 ;  /* 0x0003f0ce01007387 */ /* 0x000fe80000100800 */
[----:B------:R0:W3:Y:S04]  /*77d0*/  @!P0 LDG.E.U16 R186, desc[UR14][R8.64] ;  /* 0x0000000e08ba8981 */ /* 0x0000e8000c1e1500 */
[----:B------:R-:W-:Y:S04]  /*77e0*/  STL [R1+0x3f4], R230 ;  /* 0x0003f4e601007387 */ /* 0x000fe80000100800 */
[----:B------:R-:W-:Y:S01]  /*77f0*/  STL [R1+0x3f8], R202 ;  /* 0x0003f8ca01007387 */ /* 0x000fe20000100800 */
[----:B0-----:R-:W-:-:S03]  /*7800*/  IADD3 R8, P1, R2, R4, RZ ;  /* 0x0000000402087210 */ /* 0x001fc60007f3e0ff */
[----:B------:R-:W3:Y:S04]  /*7810*/  LDL R27, [R1+0x2d4] ;  /* 0x0002d400011b7983 */ /* 0x000ee80000100800 */
[----:B------:R-:W3:Y:S01]  /*7820*/  LDL R2, [R1+0x330] ;  /* 0x0003300001027983 */ /* 0x000ee20000100800 */
[----:B------:R-:W-:-:S03]  /*7830*/  IMAD.X R9, R229, 0x1, R0, P1 ;  /* 0x00000001e5097824 */ /* 0x000fc600008e0600 */
[----:B------:R-:W3:Y:S04]  /*7840*/  LDL.LU R25, [R1+0x228] ;  /* 0x0002280001197983 */ /* 0x000ee80000300800 */
[----:B------:R-:W3:Y:S04]  /*7850*/  LDL.LU R24, [R1+0x2cc] ;  /* 0x0002cc0001187983 */ /* 0x000ee80000300800 */
[----:B------:R0:W-:Y:S01]  /*7860*/  STL [R1+0x3fc], R229 ;  /* 0x0003fce501007387 */ /* 0x0001e20000100800 */
[----:B------:R-:W-:-:S06]  /*7870*/  PRMT R185, RZ, 0x7610, R185 ;  /* 0x00007610ffb97816 */ /* 0x000fcc00000000b9 */
[----:B------:R2:W3:Y:S04]  /*7880*/  @!P0 LDG.E.U16 R185, desc[UR14][R8.64] ;  /* 0x0000000e08b98981 */ /* 0x0004e8000c1e1500 */
[----:B0-----:R-:W3:Y:S01]  /*7890*/  LDL.LU R229, [R1+0x23c] ;  /* 0x00023c0001e57983 */ /* 0x001ee20000300800 */
[----:B------:R-:W-:-:S03]  /*78a0*/  PRMT R190, RZ, 0x7610, R190 ;  /* 0x00007610ffbe7816 */ /* 0x000fc600000000be */
[----:B------:R-:W-:Y:S04]  /*78b0*/  STS.U16 [R6+UR12+0x4200], R166 ;  /* 0x004200a606007988 */ /* 0x000fe8000800040c */
[----:B------:R-:W-:Y:S04]  /*78c0*/  STS.U16 [R6+UR12+0x4600], R153 ;  /* 0x0046009906007988 */ /* 0x000fe8000800040c */
[----:B------:R-:W-:Y:S04]  /*78d0*/  STS.U16 [R6+UR12+0x4a00], R154 ;  /* 0x004a009a06007988 */ /* 0x000fe8000800040c */
[----:B------:R-:W-:Y:S04]  /*78e0*/  STS.U16 [R6+UR12+0x4e00], R155 ;  /* 0x004e009b06007988 */ /* 0x000fe8000800040c */
[----:B------:R-:W-:Y:S04]  /*78f0*/  STS.U16 [R3+UR12+0x4280], R168 ;  /* 0x004280a803007988 */ /* 0x000fe8000800040c */
[----:B------:R-:W-:Y:S04]  /*7900*/  STS.U16 [R3+UR12+0x4680], R156 ;  /* 0x0046809c03007988 */ /* 0x000fe8000800040c */
[----:B------:R-:W-:Y:S04]  /*7910*/  STS.U16 [R3+UR12+0x4a80], R157 ;  /* 0x004a809d03007988 */ /* 0x000fe8000800040c */
[----:B------:R-:W-:Y:S01]  /*7920*/  STS.U16 [R3+UR12+0x4e80], R158 ;  /* 0x004e809e03007988 */ /* 0x000fe2000800040c */
[----:B--2---:R-:W-:-:S03]  /*7930*/  IADD3 R8, P1, R233, R4, RZ ;  /* 0x00000004e9087210 */ /* 0x004fc60007f3e0ff */
[----:B------:R0:W-:Y:S04]  /*7940*/  STL [R1+0x400], R233 ;  /* 0x000400e901007387 */ /* 0x0001e80000100800 */
[----:B0-----:R-:W2:Y:S01]  /*7950*/  LDL.LU R233, [R1+0x238] ;  /* 0x0002380001e97983 */ /* 0x001ea20000300800 */
[----:B----4-:R-:W-:-:S03]  /*7960*/  IMAD.X R9, R236, 0x1, R0, P1 ;  /* 0x00000001ec097824 */ /* 0x010fc600008e0600 */
[----:B------:R-:W-:Y:S04]  /*7970*/  STL [R1+0x404], R236 ;  /* 0x000404ec01007387 */ /* 0x000fe80000100800 */
[----:B------:R0:W4:Y:S04]  /*7980*/  @!P0 LDG.E.U16 R190, desc[UR14][R8.64] ;  /* 0x0000000e08be8981 */ /* 0x000128000c1e1500 */
[----:B------:R1:W-:Y:S01]  /*7990*/  STL [R1+0x408], R226 ;  /* 0x000408e201007387 */ /* 0x0003e20000100800 */
[----:B0-----:R-:W-:-:S03]  /*79a0*/  IADD3 R8, P1, R226, R4, RZ ;  /* 0x00000004e2087210 */ /* 0x001fc60007f3e0ff */
[----:B-1----:R-:W4:Y:S04]  /*79b0*/  LDL.LU R226, [R1+0x22c] ;  /* 0x00022c0001e27983 */ /* 0x002f280000300800 */
[----:B------:R-:W4:Y:S04]  /*79c0*/  LDL.LU R218, [R1+0x2b8] ;  /* 0x0002b80001da7983 */ /* 0x000f280000300800 */
[----:B------:R-:W4:Y:S04]  /*79d0*/  LDL.LU R196, [R1+0x318] ;  /* 0x0003180001c47983 */ /* 0x000f280000300800 */
[----:B------:R-:W4:Y:S04]  /*79e0*/  LDL.LU R3, [R1+0x21c] ;  /* 0x00021c0001037983 */ /* 0x000f280000300800 */
[----:B------:R-:W4:Y:S04]  /*79f0*/  LDL.LU R14, [R1+0x2bc] ;  /* 0x0002bc00010e7983 */ /* 0x000f280000300800 */
[----:B------:R-:W4:Y:S04]  /*7a00*/  LDL.LU R6, [R1+0x220] ;  /* 0x0002200001067983 */ /* 0x000f280000300800 */
[----:B------:R-:W4:Y:S01]  /*7a10*/  LDL.LU R7, [R1+0x2c4] ;  /* 0x0002c40001077983 */ /* 0x000f220000300800 */
[----:B------:R-:W-:Y:S01]  /*7a20*/  PRMT R189, RZ, 0x7610, R189 ;  /* 0x00007610ffbd7816 */ /* 0x000fe200000000bd */
[----:B------:R-:W-:Y:S01]  /*7a30*/  IMAD.X R9, R200, 0x1, R0, P1 ;  /* 0x00000001c8097824 */ /* 0x000fe200008e0600 */
[----:B------:R-:W-:-:S02]  /*7a40*/  PRMT R176, RZ, 0x7610, R176 ;  /* 0x00007610ffb07816 */ /* 0x000fc400000000b0 */
[----:B------:R-:W-:Y:S02]  /*7a50*/  PRMT R173, RZ, 0x7610, R173 ;  /* 0x00007610ffad7816 */ /* 0x000fe400000000ad */
[----:B------:R-:W-:Y:S01]  /*7a60*/  PRMT R172, RZ, 0x7610, R172 ;  /* 0x00007610ffac7816 */ /* 0x000fe200000000ac */
[----:B------:R0:W4:Y:S01]  /*7a70*/  @!P0 LDG.E.U16 R189, desc[UR14][R8.64] ;  /* 0x0000000e08bd8981 */ /* 0x000122000c1e1500 */
[----:B------:R-:W-:-:S03]  /*7a80*/  PRMT R171, RZ, 0x7610, R171 ;  /* 0x00007610ffab7816 */ /* 0x000fc600000000ab */
[----:B---3--:R-:W-:Y:S04]  /*7a90*/  STS.U16 [R2+UR12+0x4300], R169 ;  /* 0x004300a902007988 */ /* 0x008fe8000800040c */
[----:B------:R-:W3:Y:S01]  /*7aa0*/  LDL R28, [R1+0x32c] ;  /* 0x00032c00011c7983 */ /* 0x000ee20000100800 */
[----:B0-----:R-:W-:-:S05]  /*7ab0*/  IADD3 R8, P1, R229, R4, RZ ;  /* 0x00000004e5087210 */ /* 0x001fca0007f3e0ff */
[----:B------:R-:W-:-:S05]  /*7ac0*/  IMAD.X R9, R225, 0x1, R0, P1 ;  /* 0x00000001e1097824 */ /* 0x000fca00008e0600 */
[----:B------:R0:W3:Y:S02]  /*7ad0*/  @!P0 LDG.E.U16 R176, desc[UR14][R8.64] ;  /* 0x0000000e08b08981 */ /* 0x0000e4000c1e1500 */
[----:B0-----:R-:W-:Y:S02]  /*7ae0*/  IADD3 R8, P1, R27, R4, RZ ;  /* 0x000000041b087210 */ /* 0x001fe40007f3e0ff */
[----:B------:R-:W-:Y:S04]  /*7af0*/  STS.U16 [R2+UR12+0x4700], R167 ;  /* 0x004700a702007988 */ /* 0x000fe8000800040c */
[----:B------:R-:W-:Y:S04]  /*7b00*/  STS.U16 [R2+UR12+0x4b00], R159 ;  /* 0x004b009f02007988 */ /* 0x000fe8000800040c */
[----:B------:R-:W3:Y:S04]  /*7b10*/  LDL R27, [R1+0x310] ;  /* 0x00031000011b7983 */ /* 0x000ee80000100800 */
[----:B------:R0:W-:Y:S04]  /*7b20*/  STS.U16 [R2+UR12+0x4f00], R160 ;  /* 0x004f00a002007988 */ /* 0x0001e8000800040c */
[----:B------:R-:W3:Y:S01]  /*7b30*/  LDL.LU R216, [R1+0x200] ;  /* 0x0002000001d87983 */ /* 0x000ee20000300800 */
[----:B------:R-:W-:-:S03]  /*7b40*/  PRMT R170, RZ, 0x7610, R170 ;  /* 0x00007610ffaa7816 */ /* 0x000fc600000000aa */
[----:B0-----:R-:W3:Y:S01]  /*7b50*/  LDL.LU R2, [R1+0x210] ;  /* 0x0002100001027983 */ /* 0x001ee20000300800 */
[----:B--2---:R-:W-:-:S05]  /*7b60*/  IMAD.X R9, R233, 0x1, R0, P1 ;  /* 0x00000001e9097824 */ /* 0x004fca00008e0600 */
[----:B------:R0:W2:Y:S02]  /*7b70*/  @!P0 LDG.E.U16 R173, desc[UR14][R8.64] ;  /* 0x0000000e08ad8981 */ /* 0x0000a4000c1e1500 */
[----:B0-----:R-:W-:-:S05]  /*7b80*/  IADD3 R8, P1, R222, R4, RZ ;  /* 0x00000004de087210 */ /* 0x001fca0007f3e0ff */
[----:B------:R-:W-:-:S05]  /*7b90*/  IMAD.X R9, R198, 0x1, R0, P1 ;  /* 0x00000001c6097824 */ /* 0x000fca00008e0600 */
[----:B------:R4:W2:Y:S02]  /*7ba0*/  @!P0 LDG.E.U16 R172, desc[UR14][R8.64] ;  /* 0x0000000e08ac8981 */ /* 0x0008a4000c1e1500 */
[----:B----4-:R-:W-:-:S05]  /*7bb0*/  IADD3 R8, P1, R226, R4, RZ ;  /* 0x00000004e2087210 */ /* 0x010fca0007f3e0ff */
[----:B------:R-:W-:-:S05]  /*7bc0*/  IMAD.X R9, R221, 0x1, R0, P1 ;  /* 0x00000001dd097824 */ /* 0x000fca00008e0600 */
[----:B------:R0:W4:Y:S02]  /*7bd0*/  @!P0 LDG.E.U16 R171, desc[UR14][R8.64] ;  /* 0x0000000e08ab8981 */ /* 0x000124000c1e1500 */
[----:B0-----:R-:W-:-:S05]  /*7be0*/  IADD3 R8, P1, R24, R4, RZ ;  /* 0x0000000418087210 */ /* 0x001fca0007f3e0ff */
[--C-:B------:R-:W-:Y:S01]  /*7bf0*/  IMAD.X R9, R25, 0x1, R0.reuse, P1 ;  /* 0x0000000119097824 */ /* 0x100fe200008e0600 */
[----:B------:R0:W-:Y:S04]  /*7c00*/  STL [R1+0x374], R7 ;  /* 0x0003740701007387 */ /* 0x0001e80000100800 */
[----:B------:R1:W4:Y:S02]  /*7c10*/  @!P0 LDG.E.U16 R170, desc[UR14][R8.64] ;  /* 0x0000000e08aa8981 */ /* 0x000324000c1e1500 */
[----:B-1----:R-:W-:Y:S02]  /*7c20*/  IADD3 R8, P1, R7, R4, RZ ;  /* 0x0000000407087210 */ /* 0x002fe40007f3e0ff */
[----:B0-----:R-:W2:Y:S03]  /*7c30*/  LDL.LU R7, [R1+0x2ac] ;  /* 0x0002ac0001077983 */ /* 0x001ea60000300800 */
[----:B------:R-:W-:Y:S01]  /*7c40*/  IMAD.X R9, R6, 0x1, R0, P1 ;  /* 0x0000000106097824 */ /* 0x000fe200008e0600 */
[----:B------:R0:W-:Y:S04]  /*7c50*/  STL [R1+0x378], R6 ;  /* 0x0003780601007387 */ /* 0x0001e80000100800 */
[----:B0-----:R-:W4:Y:S01]  /*7c60*/  LDL.LU R6, [R1+0x20c] ;  /* 0x00020c0001067983 */ /* 0x001f220000300800 */
[----:B------:R-:W-:-:S06]  /*7c70*/  PRMT R169, RZ, 0x7610, R169 ;  /* 0x00007610ffa97816 */ /* 0x000fcc00000000a9 */
[----:B------:R0:W4:Y:S01]  /*7c80*/  @!P0 LDG.E.U16 R169, desc[UR14][R8.64] ;  /* 0x0000000e08a98981 */ /* 0x000122000c1e1500 */
[----:B------:R-:W-:Y:S02]  /*7c90*/  PRMT R168, RZ, 0x7610, R168 ;  /* 0x00007610ffa87816 */ /* 0x000fe400000000a8 */
[----:B0-----:R-:W-:-:S05]  /*7ca0*/  IADD3 R8, P1, R14, R4, RZ ;  /* 0x000000040e087210 */ /* 0x001fca0007f3e0ff */
[----:B------:R-:W-:-:S05]  /*7cb0*/  IMAD.X R9, R3, 0x1, R0, P1 ;  /* 0x0000000103097824 */ /* 0x000fca00008e0600 */
[----:B------:R0:W4:Y:S01]  /*7cc0*/  @!P0 LDG.E.U16 R168, desc[UR14][R8.64] ;  /* 0x0000000e08a88981 */ /* 0x000122000c1e1500 */
[----:B------:R-:W-:Y:S02]  /*7cd0*/  PRMT R167, RZ, 0x7610, R167 ;  /* 0x00007610ffa77816 */ /* 0x000fe400000000a7 */
[----:B0-----:R-:W-:-:S05]  /*7ce0*/  IADD3 R8, P1, R196, R4, RZ ;  /* 0x00000004c4087210 */ /* 0x001fca0007f3e0ff */
[----:B------:R-:W-:-:S05]  /*7cf0*/  IMAD.X R9, R218, 0x1, R0, P1 ;  /* 0x00000001da097824 */ /* 0x000fca00008e0600 */
[----:B------:R3:W4:Y:S01]  /*7d00*/  @!P0 LDG.E.U16 R167, desc[UR14][R8.64] ;  /* 0x0000000e08a78981 */ /* 0x000722000c1e1500 */
[----:B------:R-:W-:Y:S02]  /*7d10*/  PRMT R166, RZ, 0x7610, R166 ;  /* 0x00007610ffa67816 */ /* 0x000fe400000000a6 */
[----:B---3--:R-:W-:-:S05]  /*7d20*/  IADD3 R8, P1, R2, R4, RZ ;  /* 0x0000000402087210 */ /* 0x008fca0007f3e0ff */
[----:B------:R-:W-:-:S05]  /*7d30*/  IMAD.X R9, R217, 0x1, R0, P1 ;  /* 0x00000001d9097824 */ /* 0x000fca00008e0600 */
[----:B------:R2:W3:Y:S01]  /*7d40*/  @!P0 LDG.E.U16 R166, desc[UR14][R8.64] ;  /* 0x0000000e08a68981 */ /* 0x0004e2000c1e1500 */
[----:B------:R-:W-:-:S03]  /*7d50*/  PRMT R165, RZ, 0x7610, R165 ;  /* 0x00007610ffa57816 */ /* 0x000fc600000000a5 */
[----:B------:R0:W-:Y:S04]  /*7d60*/  STL [R1+0x380], R14 ;  /* 0x0003800e01007387 */ /* 0x0001e80000100800 */
[----:B------:R1:W-:Y:S04]  /*7d70*/  STS.U16 [R28+UR12+0x4380], R193 ;  /* 0x004380c11c007988 */ /* 0x0003e8000800040c */
[----:B0-----:R-:W3:Y:S04]  /*7d80*/  LDL.LU R14, [R1+0x2a8] ;  /* 0x0002a800010e7983 */ /* 0x001ee80000300800 */
[----:B------:R-:W-:Y:S04]  /*7d90*/  STL [R1+0x384], R3 ;  /* 0x0003840301007387 */ /* 0x000fe80000100800 */
[----:B------:R-:W-:Y:S01]  /*7da0*/  STL [R1+0x394], R196 ;  /* 0x000394c401007387 */ /* 0x000fe20000100800 */
[----:B-1----:R-:W-:-:S03]  /*7db0*/  IMAD.MOV.U32 R193, RZ, RZ, R26 ;  /* 0x000000ffffc17224 */ /* 0x002fc600078e001a */
[----:B------:R0:W-:Y:S04]  /*7dc0*/  STS.U16 [R28+UR12+0x4780], R192 ;  /* 0x004780c01c007988 */ /* 0x0001e8000800040c */
[----:B------:R-:W-:Y:S04]  /*7dd0*/  STL [R1+0x3a8], R218 ;  /* 0x0003a8da01007387 */ /* 0x000fe80000100800 */
[----:B------:R1:W-:Y:S01]  /*7de0*/  STS.U16 [R28+UR12+0x4b80], R191 ;  /* 0x004b80bf1c007988 */ /* 0x0003e2000800040c */
[----:B0-----:R-:W-:-:S03]  /*7df0*/  IMAD.MOV.U32 R192, RZ, RZ, R25 ;  /* 0x000000ffffc07224 */ /* 0x001fc600078e0019 */
[----:B------:R-:W3:Y:S04]  /*7e00*/  LDL.LU R251, [R1+0x308] ;  /* 0x0003080001fb7983 */ /* 0x000ee80000300800 */
[----:B------:R-:W3:Y:S01]  /*7e10*/  LDL.LU R3, [R1+0x29c] ;  /* 0x00029c0001037983 */ /* 0x000ee20000300800 */
[----:B-1----:R-:W-:-:S03]  /*7e20*/  IMAD.MOV.U32 R191, RZ, RZ, R24 ;  /* 0x000000ffffbf7224 */ /* 0x002fc600078e0018 */
[----:B------:R-:W3:Y:S04]  /*7e30*/  LDL.LU.64 R24, [R1] ;  /* 0x0000000001187983 */ /* 0x000ee80000300a00 */
[----:B------:R0:W-:Y:S01]  /*7e40*/  STS.U16 [R28+UR12+0x4f80], R161 ;  /* 0x004f80a11c007988 */ /* 0x0001e2000800040c */
[----:B--2---:R-:W-:-:S05]  /*7e50*/  IADD3 R8, P1, R7, R4, RZ ;  /* 0x0000000407087210 */ /* 0x004fca0007f3e0ff */
[----:B----4-:R-:W-:-:S05]  /*7e60*/  IMAD.X R9, R6, 0x1, R0, P1 ;  /* 0x0000000106097824 */ /* 0x010fca00008e0600 */
[----:B------:R1:W2:Y:S02]  /*7e70*/  @!P0 LDG.E.U16 R165, desc[UR14][R8.64] ;  /* 0x0000000e08a58981 */ /* 0x0002a4000c1e1500 */
[----:B-1----:R-:W-:Y:S02]  /*7e80*/  IADD3 R8, P1, R27, R4, RZ ;  /* 0x000000041b087210 */ /* 0x002fe40007f3e0ff */
[----:B------:R-:W4:Y:S04]  /*7e90*/  LDL.LU.64 R26, [R1+0x8] ;  /* 0x00000800011a7983 */ /* 0x000f280000300a00 */
[----:B0-----:R-:W4:Y:S04]  /*7ea0*/  LDL.LU.64 R28, [R1+0x10] ;  /* 0x00001000011c7983 */ /* 0x001f280000300a00 */
[----:B------:R-:W4:Y:S04]  /*7eb0*/  LDL.LU.64 R30, [R1+0x18] ;  /* 0x00001800011e7983 */ /* 0x000f280000300a00 */
        /* <DEDUP_REMOVED lines=60> */
[----:B------:R-:W2:Y:S04]  /*8280*/  LDL.LU R236, [R1+0x234] ;  /* 0x0002340001ec7983 */ /* 0x000ea80000300800 */
[----:B------:R-:W4:Y:S04]  /*8290*/  LDL.LU R202, [R1+0x240] ;  /* 0x0002400001ca7983 */ /* 0x000f280000300800 */
        /* <DEDUP_REMOVED lines=17> */
[----:B------:R0:W-:Y:S04]  /*83b0*/  STS.U16 [R5+UR12+0x400], R174 ;  /* 0x000400ae05007988 */ /* 0x0001e8000800040c */
[----:B------:R1:W-:Y:S04]  /*83c0*/  STS.U16 [R5+UR12+0x600], R175 ;  /* 0x000600af05007988 */ /* 0x0003e8000800040c */
[----:B0-----:R-:W4:Y:S04]  /*83d0*/  LDL.LU R174, [R1+0x230] ;  /* 0x0002300001ae7983 */ /* 0x001f280000300800 */
[----:B-1----:R-:W4:Y:S01]  /*83e0*/  LDL.LU R175, [R1+0x2d0] ;  /* 0x0002d00001af7983 */ /* 0x002f220000300800 */
[----:B------:R-:W-:Y:S01]  /*83f0*/  PRMT R164, RZ, 0x7610, R164 ;  /* 0x00007610ffa47816 */ /* 0x000fe200000000a4 */
[----:B---3--:R-:W-:-:S05]  /*8400*/  IMAD.X R9, R14, 0x1, R0, P1 ;  /* 0x000000010e097824 */ /* 0x008fca00008e0600 */
[----:B------:R0:W3:Y:S04]  /*8410*/  @!P0 LDG.E.U16 R164, desc[UR14][R8.64] ;  /* 0x0000000e08a48981 */ /* 0x0000e8000c1e1500 */
[----:B------:R1:W-:Y:S01]  /*8420*/  STS.U16 [R5+UR12+0x200], R163 ;  /* 0x000200a305007988 */ /* 0x0003e2000800040c */
[----:B0-----:R-:W-:Y:S02]  /*8430*/  IADD3 R8, P1, R216, R4, RZ ;  /* 0x00000004d8087210 */ /* 0x001fe40007f3e0ff */
[----:B-1----:R-:W-:-:S03]  /*8440*/  PRMT R163, RZ, 0x7610, R163 ;  /* 0x00007610ffa37816 */ /* 0x002fc600000000a3 */
[----:B------:R-:W-:Y:S01]  /*8450*/  IMAD.X R9, R215, 0x1, R0, P1 ;  /* 0x00000001d7097824 */ /* 0x000fe200008e0600 */
[----:B------:R0:W-:Y:S04]  /*8460*/  STS.U16 [R5+UR12], R162 ;  /* 0x000000a205007988 */ /* 0x0001e8000800040c */
[----:B------:R1:W3:Y:S01]  /*8470*/  @!P0 LDG.E.U16 R163, desc[UR14][R8.64] ;  /* 0x0000000e08a38981 */ /* 0x0002e2000c1e1500 */
[----:B0-----:R-:W-:Y:S02]  /*8480*/  PRMT R162, RZ, 0x7610, R162 ;  /* 0x00007610ffa27816 */ /* 0x001fe400000000a2 */
[----:B-1----:R-:W-:-:S05]  /*8490*/  IADD3 R8, P1, R3, R4, RZ ;  /* 0x0000000403087210 */ /* 0x002fca0007f3e0ff */
[----:B------:R-:W-:-:S05]  /*84a0*/  IMAD.X R9, R252, 0x1, R0, P1 ;  /* 0x00000001fc097824 */ /* 0x000fca00008e0600 */
[----:B------:R0:W3:Y:S01]  /*84b0*/  @!P0 LDG.E.U16 R162, desc[UR14][R8.64] ;  /* 0x0000000e08a28981 */ /* 0x0000e2000c1e1500 */
[----:B------:R-:W-:Y:S02]  /*84c0*/  PRMT R161, RZ, 0x7610, R161 ;  /* 0x00007610ffa17816 */ /* 0x000fe400000000a1 */
[----:B0-----:R-:W-:Y:S02]  /*84d0*/  IADD3 R8, P1, R251, R4, RZ ;  /* 0x00000004fb087210 */ /* 0x001fe40007f3e0ff */
[----:B------:R-:W-:Y:S02]  /*84e0*/  PRMT R160, RZ, 0x7610, R160 ;  /* 0x00007610ffa07816 */ /* 0x000fe400000000a0 */
[----:B------:R-:W-:Y:S02]  /*84f0*/  PRMT R159, RZ, 0x7610, R159 ;  /* 0x00007610ff9f7816 */ /* 0x000fe4000000009f */
[----:B------:R-:W-:Y:S02]  /*8500*/  PRMT R158, RZ, 0x7610, R158 ;  /* 0x00007610ff9e7816 */ /* 0x000fe4000000009e */
[----:B------:R-:W-:-:S02]  /*8510*/  PRMT R157, RZ, 0x7610, R157 ;  /* 0x00007610ff9d7816 */ /* 0x000fc4000000009d */
[----:B------:R-:W-:Y:S02]  /*8520*/  PRMT R156, RZ, 0x7610, R156 ;  /* 0x00007610ff9c7816 */ /* 0x000fe4000000009c */
[----:B------:R-:W-:Y:S02]  /*8530*/  PRMT R155, RZ, 0x7610, R155 ;  /* 0x00007610ff9b7816 */ /* 0x000fe4000000009b */
[----:B------:R-:W-:Y:S02]  /*8540*/  PRMT R154, RZ, 0x7610, R154 ;  /* 0x00007610ff9a7816 */ /* 0x000fe4000000009a */
[----:B------:R-:W-:Y:S02]  /*8550*/  PRMT R153, RZ, 0x7610, R153 ;  /* 0x00007610ff997816 */ /* 0x000fe40000000099 */
[----:B------:R-:W-:Y:S02]  /*8560*/  PRMT R152, RZ, 0x7610, R152 ;  /* 0x00007610ff987816 */ /* 0x000fe40000000098 */
[----:B------:R-:W-:-:S02]  /*8570*/  PRMT R23, RZ, 0x7610, R23 ;  /* 0x00007610ff177816 */ /* 0x000fc40000000017 */
[----:B------:R-:W-:Y:S02]  /*8580*/  PRMT R22, RZ, 0x7610, R22 ;  /* 0x00007610ff167816 */ /* 0x000fe40000000016 */
[----:B------:R-:W-:Y:S02]  /*8590*/  PRMT R21, RZ, 0x7610, R21 ;  /* 0x00007610ff157816 */ /* 0x000fe40000000015 */
[----:B------:R-:W-:Y:S01]  /*85a0*/  PRMT R20, RZ, 0x7610, R20 ;  /* 0x00007610ff147816 */ /* 0x000fe20000000014 */
[----:B------:R0:W-:Y:S02]  /*85b0*/  STS.U16 [R5+UR12+0x2200], R19 ;  /* 0x0022001305007988 */ /* 0x0001e4000800040c */
[----:B0-----:R-:W-:Y:S02]  /*85c0*/  PRMT R19, RZ, 0x7610, R19 ;  /* 0x00007610ff137816 */ /* 0x001fe40000000013 */
[----:B------:R0:W-:Y:S02]  /*85d0*/  STS.U16 [R5+UR12+0x2400], R18 ;  /* 0x0024001205007988 */ /* 0x0001e4000800040c */
[----:B0-----:R-:W-:-:S02]  /*85e0*/  PRMT R18, RZ, 0x7610, R18 ;  /* 0x00007610ff127816 */ /* 0x001fc40000000012 */
[----:B------:R0:W-:Y:S01]  /*85f0*/  STS.U16 [R5+UR12+0x2600], R17 ;  /* 0x0026001105007988 */ /* 0x0001e2000800040c */
[----:B--2---:R-:W-:-:S05]  /*8600*/  IMAD.X R9, R214, 0x1, R0, P1 ;  /* 0x00000001d6097824 */ /* 0x004fca00008e0600 */
[----:B------:R1:W2:Y:S02]  /*8610*/  @!P0 LDG.E.U16 R161, desc[UR14][R8.64] ;  /* 0x0000000e08a18981 */ /* 0x0002a4000c1e1500 */
[----:B-1----:R-:W-:-:S05]  /*8620*/  IADD3 R8, P1, R249, R4, RZ ;  /* 0x00000004f9087210 */ /* 0x002fca0007f3e0ff */
[----:B------:R-:W-:-:S05]  /*8630*/  IMAD.X R9, R213, 0x1, R0, P1 ;  /* 0x00000001d5097824 */ /* 0x000fca00008e0600 */
[----:B------:R4:W2:Y:S02]  /*8640*/  @!P0 LDG.E.U16 R160, desc[UR14][R8.64] ;  /* 0x0000000e08a08981 */ /* 0x0008a4000c1e1500 */
[----:B----4-:R-:W-:-:S05]  /*8650*/  IADD3 R8, P1, R196, R4, RZ ;  /* 0x00000004c4087210 */ /* 0x010fca0007f3e0ff */
[----:B------:R-:W-:-:S05]  /*8660*/  IMAD.X R9, R248, 0x1, R0, P1 ;  /* 0x00000001f8097824 */ /* 0x000fca00008e0600 */
[----:B------:R1:W4:Y:S02]  /*8670*/  @!P0 LDG.E.U16 R159, desc[UR14][R8.64] ;  /* 0x0000000e089f8981 */ /* 0x000324000c1e1500 */
[----:B-1----:R-:W-:-:S05]  /*8680*/  IADD3 R8, P1, R250, R4, RZ ;  /* 0x00000004fa087210 */ /* 0x002fca0007f3e0ff */
        /* <DEDUP_REMOVED lines=37> */
[----:B------:R1:W4:Y:S01]  /*88e0*/  @!P0 LDG.E.U16 R18, desc[UR14][R8.64] ;  /* 0x0000000e08128981 */ /* 0x000322000c1e1500 */
[----:B0-----:R-:W-:Y:S02]  /*88f0*/  PRMT R17, RZ, 0x7610, R17 ;  /* 0x00007610ff117816 */ /* 0x001fe40000000011 */
[----:B-1----:R-:W-:-:S05]  /*8900*/  IADD3 R8, P1, R228, R4, RZ ;  /* 0x00000004e4087210 */ /* 0x002fca0007f3e0ff */
[----:B------:R-:W-:Y:S01]  /*8910*/  IMAD.X R9, R201, 0x1, R0, P1 ;  /* 0x00000001c9097824 */ /* 0x000fe200008e0600 */
[----:B------:R0:W-:Y:S04]  /*8920*/  STS.U16 [R5+UR12+0x1600], R16 ;  /* 0x0016001005007988 */ /* 0x0001e8000800040c */
        /* <DEDUP_REMOVED lines=28> */
[----:B------:R-:W-:-:S05]  /*8af0*/  IMAD.X R9, R197, 0x1, R0, P1 ;  /* 0x00000001c5097824 */ /* 0x000fca00008e0600 */
[----:B------:R-:W4:Y:S04]  /*8b00*/  @!P0 LDG.E.U16 R10, desc[UR14][R8.64] ;  /* 0x0000000e080a8981 */ /* 0x000f28000c1e1500 */
[----:B------:R0:W-:Y:S04]  /*8b10*/  STS.U16 [R5+UR12+0x800], R183 ;  /* 0x000800b705007988 */ /* 0x0001e8000800040c */
[----:B------:R-:W-:Y:S01]  /*8b20*/  STS.U16 [R5+UR12+0xa00], R182 ;  /* 0x000a00b605007988 */ /* 0x000fe2000800040c */
[----:B0-----:R-:W-:-:S03]  /*8b30*/  LOP3.LUT R183, R5, 0x20, RZ, 0x3c, !PT ;  /* 0x0000002005b77812 */ /* 0x001fc600078e3cff */
[----:B------:R-:W-:Y:S04]  /*8b40*/  STS.U16 [R5+UR12+0xc00], R181 ;  /* 0x000c00b505007988 */ /* 0x000fe8000800040c */
        /* <DEDUP_REMOVED lines=22> */
[----:B---3--:R-:W-:Y:S04]  /*8cb0*/  STS.U16 [R183+UR12+0xb00], R164 ;  /* 0x000b00a4b7007988 */ /* 0x008fe8000800040c */
[----:B------:R-:W-:Y:S04]  /*8cc0*/  STS.U16 [R183+UR12+0xd00], R163 ;  /* 0x000d00a3b7007988 */ /* 0x000fe8000800040c */
[----:B------:R-:W-:Y:S04]  /*8cd0*/  STS.U16 [R183+UR12+0xf00], R162 ;  /* 0x000f00a2b7007988 */ /* 0x000fe8000800040c */
[----:B--2---:R-:W-:Y:S04]  /*8ce0*/  STS.U16 [R183+UR12+0x1100], R161 ;  /* 0x001100a1b7007988 */ /* 0x004fe8000800040c */
[----:B------:R-:W-:Y:S04]  /*8cf0*/  STS.U16 [R183+UR12+0x1300], R160 ;  /* 0x001300a0b7007988 */ /* 0x000fe8000800040c */
[----:B----4-:R-:W-:Y:S04]  /*8d00*/  STS.U16 [R183+UR12+0x1500], R159 ;  /* 0x0015009fb7007988 */ /* 0x010fe8000800040c */
        /* <DEDUP_REMOVED lines=18> */
[----:B------:R0:W-:Y:S04]  /*8e30*/  STS.U16 [R183+UR12+0x3b00], R11 ;  /* 0x003b000bb7007988 */ /* 0x0001e8000800040c */
[----:B------:R1:W-:Y:S01]  /*8e40*/  STS.U16 [R183+UR12+0x3d00], R10 ;  /* 0x003d000ab7007988 */ /* 0x0003e2000800040c */
[----:B------:R2:W-:Y:S06]  /*8e50*/  MEMBAR.ALL.CTA ;  /* 0x0000000000007992 */ /* 0x0005ec0000008000 */
[----:B--2---:R-:W2:Y:S02]  /*8e60*/  FENCE.VIEW.ASYNC.S ;  /* 0x00000000000073c6 */ /* 0x004ea40000000000 */
[----:B--2---:R-:W-:Y:S06]  /*8e70*/  BAR.SYNC.DEFER_BLOCKING 0x0 ;  /* 0x0000000000007b1d */ /* 0x004fec0000010000 */
[----:B------:R-:W-:Y:S01]  /*8e80*/  UMOV UR4, UR13 ;  /* 0x0000000d00047c82 */ /* 0x000fe20008000000 */
[----:B------:R-:W-:Y:S01]  /*8e90*/  UMOV UR5, 0x40000040 ;  /* 0x4000004000057882 */ /* 0x000fe20000000000 */
[----:B------:R-:W-:-:S06]  /*8ea0*/  WARPGROUP.ARRIVE ;  /* 0x00000000000079c5 */ /* 0x000fcc0000000000 */
[----:B------:R-:W-:Y:S03]  /*8eb0*/  HGMMA.64x256x16.F32 R24, gdesc[UR4].tnspA, R24, gsb0 ;  /* 0x23e00000041879f0 */ /* 0x000fe60008000818 */
[----:B------:R-:W-:Y:S02]  /*8ec0*/  WARPGROUP.DEPBAR.LE gsb0, 0x0 ;  /* 0x00008000000079c5 */ /* 0x000fe40000010000 */
[----:B------:R-:W-:-:S15]  /*8ed0*/  WARPGROUP.ARRIVE ;  /* 0x00000000000079c5 */ /* 0x000fde0000000000 */
[----:B------:R-:W-:-:S08]  /*8ee0*/  NOP ;  /* 0x0000000000007918 */ /* 0x000fd00000000000 */
[----:B------:R-:W-:Y:S01]  /*8ef0*/  HGMMA.64x256x16.F32 R24, gdesc[UR8].tnspA, R24, gsb0 ;  /* 0x23e00000081879f0 */ /* 0x000fe20008000818 */
[----:B0-----:R-:W-:Y:S02]  /*8f00*/  IMAD.MOV.U32 R11, RZ, RZ, R193 ;  /* 0x000000ffff0b7224 */ /* 0x001fe400078e00c1 */
[----:B------:R-:W-:Y:S02]  /*8f10*/  IMAD.MOV.U32 R9, RZ, RZ, R191 ;  /* 0x000000ffff097224 */ /* 0x000fe400078e00bf */
[----:B------:R-:W-:Y:S02]  /*8f20*/  IMAD.MOV.U32 R8, RZ, RZ, R192 ;  /* 0x000000ffff087224 */ /* 0x000fe400078e00c0 */
[----:B------:R-:W-:Y:S02]  /*8f30*/  IMAD.MOV.U32 R13, RZ, RZ, R175 ;  /* 0x000000ffff0d7224 */ /* 0x000fe400078e00af */
[----:B------:R-:W-:Y:S01]  /*8f40*/  IMAD.MOV.U32 R12, RZ, RZ, R174 ;  /* 0x000000ffff0c7224 */ /* 0x000fe200078e00ae */
[----:B------:R-:W-:Y:S01]  /*8f50*/  LOP3.LUT R9, R9, R8, RZ, 0x3c, !PT ;  /* 0x0000000809097212 */ /* 0x000fe200078e3cff */
[----:B-1----:R-:W-:-:S03]  /*8f60*/  IMAD.MOV.U32 R10, RZ, RZ, R11 ;  /* 0x000000ffff0a7224 */ /* 0x002fc600078e000b */
[----:B------:R-:W-:Y:S01]  /*8f70*/  LOP3.LUT R8, R9, R8, RZ, 0x3c, !PT ;  /* 0x0000000809087212 */ /* 0x000fe200078e3cff */
[----:B------:R-:W-:-:S03]  /*8f80*/  IMAD.MOV.U32 R11, RZ, RZ, R219 ;  /* 0x000000ffff0b7224 */ /* 0x000fc600078e00db */
[----:B------:R-:W-:Y:S01]  /*8f90*/  LOP3.LUT R9, R9, R8, RZ, 0x3c, !PT ;  /* 0x0000000809097212 */ /* 0x000fe200078e3cff */
[----:B------:R-:W-:-:S04]  /*8fa0*/  IMAD.WIDE R10, R195, 0x2, R10 ;  /* 0x00000002c30a7825 */ /* 0x000fc800078e020a */
[----:B------:R-:W-:-:S04]  /*8fb0*/  IMAD.WIDE R8, R195, 0x2, R8 ;  /* 0x00000002c3087825 */ /* 0x000fc800078e0208 */
[----:B------:R-:W-:Y:S01]  /*8fc0*/  IMAD.MOV.U32 R219, RZ, RZ, R11 ;  /* 0x000000ffffdb7224 */ /* 0x000fe200078e000b */
[----:B------:R-:W-:Y:S02]  /*8fd0*/  WARPGROUP.DEPBAR.LE gsb0, 0x0 ;  /* 0x00008000000079c5 */ /* 0x000fe40000010000 */
[----:B------:R-:W-:Y:S04]  /*8fe0*/  STL.64 [R1], R24 ;  /* 0x0000001801007387 */ /* 0x000fe80000100a00 */
        /* <DEDUP_REMOVED lines=62> */
[----:B------:R0:W-:Y:S04]  /*93d0*/  STL.64 [R1+0x1f8], R150 ;  /* 0x0001f89601007387 */ /* 0x0001e80000100a00 */
[----:B0-----:R-:W2:Y:S04]  /*93e0*/  LDL.LU.64 R150, [R1+0x608] ;  /* 0x0006080001967983 */ /* 0x001ea80000300a00 */
[----:B------:R-:W2:Y:S04]  /*93f0*/  LDL.LU.64 R148, [R1+0x600] ;  /* 0x0006000001947983 */ /* 0x000ea80000300a00 */
        /* <DEDUP_REMOVED lines=31> */
[----:B------:R-:W2:Y:S01]  /*95f0*/  LDL.LU.64 R84, [R1+0x500] ;  /* 0x0005000001547983 */ /* 0x000ea20000300a00 */
[----:B------:R-:W-:-:S03]  /*9600*/  IMAD.MOV.U32 R194, RZ, RZ, R75 ;  /* 0x000000ffffc27224 */ /* 0x000fc600078e004b */
[----:B------:R-:W2:Y:S01]  /*9610*/  LDL.LU.64 R82, [R1+0x4f8] ;  /* 0x0004f80001527983 */ /* 0x000ea20000300a00 */
[----:B------:R-:W-:-:S03]  /*9620*/  IMAD.MOV.U32 R193, RZ, RZ, R74 ;  /* 0x000000ffffc17224 */ /* 0x000fc600078e004a */
[----:B------:R-:W2:Y:S01]  /*9630*/  LDL.LU.64 R80, [R1+0x4f0] ;  /* 0x0004f00001507983 */ /* 0x000ea20000300a00 */
[----:B------:R-:W-:-:S03]  /*9640*/  IMAD.MOV.U32 R192, RZ, RZ, R73 ;  /* 0x000000ffffc07224 */ /* 0x000fc600078e0049 */
[----:B------:R-:W2:Y:S01]  /*9650*/  LDL.LU.64 R78, [R1+0x4e8] ;  /* 0x0004e800014e7983 */ /* 0x000ea20000300a00 */
[----:B------:R-:W-:-:S03]  /*9660*/  IMAD.MOV.U32 R191, RZ, RZ, R72 ;  /* 0x000000ffffbf7224 */ /* 0x000fc600078e0048 */
[----:B------:R-:W2:Y:S01]  /*9670*/  LDL.LU.64 R76, [R1+0x4e0] ;  /* 0x0004e000014c7983 */ /* 0x000ea20000300a00 */
[----:B------:R-:W-:Y:S02]  /*9680*/  IMAD.MOV.U32 R190, RZ, RZ, R71 ;  /* 0x000000ffffbe7224 */ /* 0x000fe400078e0047 */
[----:B------:R-:W-:Y:S01]  /*9690*/  IMAD.MOV.U32 R189, RZ, RZ, R70 ;  /* 0x000000ffffbd7224 */ /* 0x000fe200078e0046 */
[----:B------:R-:W2:Y:S01]  /*96a0*/  LDL.LU.64 R74, [R1+0x4d8] ;  /* 0x0004d800014a7983 */ /* 0x000ea20000300a00 */
[----:B------:R-:W-:Y:S02]  /*96b0*/  IMAD.MOV.U32 R188, RZ, RZ, R69 ;  /* 0x000000ffffbc7224 */ /* 0x000fe400078e0045 */
[----:B------:R-:W-:Y:S01]  /*96c0*/  IMAD.MOV.U32 R187, RZ, RZ, R68 ;  /* 0x000000ffffbb7224 */ /* 0x000fe200078e0044 */
[----:B------:R-:W2:Y:S01]  /*96d0*/  LDL.LU.64 R72, [R1+0x4d0] ;  /* 0x0004d00001487983 */ /* 0x000ea20000300a00 */
[----:B------:R-:W-:Y:S02]  /*96e0*/  IMAD.MOV.U32 R186, RZ, RZ, R67 ;  /* 0x000000ffffba7224 */ /* 0x000fe400078e0043 */
[----:B------:R-:W-:Y:S01]  /*96f0*/  IMAD.MOV.U32 R185, RZ, RZ, R66 ;  /* 0x000000ffffb97224 */ /* 0x000fe200078e0042 */
[----:B------:R-:W2:Y:S01]  /*9700*/  LDL.LU.64 R70, [R1+0x4c8] ;  /* 0x0004c80001467983 */ /* 0x000ea20000300a00 */
[----:B------:R-:W-:-:S02]  /*9710*/  IMAD.MOV.U32 R184, RZ, RZ, R65 ;  /* 0x000000ffffb87224 */ /* 0x000fc400078e0041 */
        /* <DEDUP_REMOVED lines=61> */
[----:B------:R-:W2:Y:S04]  /*9af0*/  LDL.LU.64 R28, [R1+0x420] ;  /* 0x00042000011c7983 */ /* 0x000ea80000300a00 */
[----:B------:R-:W2:Y:S04]  /*9b00*/  LDL.LU.64 R26, [R1+0x418] ;  /* 0x00041800011a7983 */ /* 0x000ea80000300a00 */
[----:B------:R-:W2:Y:S04]  /*9b10*/  LDL.LU.64 R24, [R1+0x410] ;  /* 0x0004100001187983 */ /* 0x000ea80000300a00 */
[----:B------:R-:W-:Y:S01]  /*9b20*/  STL [R1+0x224], R10 ;  /* 0x0002240a01007387 */ /* 0x000fe20000100800 */
[----:B------:R-:W-:-:S03]  /*9b30*/  IMAD.MOV.U32 R11, RZ, RZ, R226 ;  /* 0x000000ffff0b7224 */ /* 0x000fc600078e00e2 */
[----:B------:R-:W3:Y:S04]  /*9b40*/  LDL.LU R226, [R1+0x408] ;  /* 0x0004080001e27983 */ /* 0x000ee80000300800 */
[----:B------:R0:W-:Y:S04]  /*9b50*/  STL [R1+0x2cc], R8 ;  /* 0x0002cc0801007387 */ /* 0x0001e80000100800 */
[----:B------:R1:W-:Y:S01]  /*9b60*/  STL [R1+0x228], R9 ;  /* 0x0002280901007387 */ /* 0x0003e20000100800 */
[----:B0-----:R-:W-:Y:S02]  /*9b70*/  IMAD.MOV.U32 R8, RZ, RZ, R12 ;  /* 0x000000ffff087224 */ /* 0x001fe400078e000c */
[----:B-1----:R-:W-:-:S05]  /*9b80*/  IMAD.MOV.U32 R9, RZ, RZ, R13 ;  /* 0x000000ffff097224 */ /* 0x002fca00078e000d */
[----:B------:R-:W-:Y:S01]  /*9b90*/  LOP3.LUT R9, R9, R8, RZ, 0x3c, !PT ;  /* 0x0000000809097212 */ /* 0x000fe200078e3cff */
[----:B------:R-:W-:-:S03]  /*9ba0*/  IMAD.MOV.U32 R10, RZ, RZ, R11 ;  /* 0x000000ffff0a7224 */ /* 0x000fc600078e000b */
[----:B------:R-:W-:Y:S01]  /*9bb0*/  LOP3.LUT R8, R9, R8, RZ, 0x3c, !PT ;  /* 0x0000000809087212 */ /* 0x000fe200078e3cff */
[----:B------:R-:W-:-:S03]  /*9bc0*/  IMAD.MOV.U32 R11, RZ, RZ, R221 ;  /* 0x000000ffff0b7224 */ /* 0x000fc600078e00dd */
[----:B------:R-:W-:Y:S01]  /*9bd0*/  LOP3.LUT R9, R9, R8, RZ, 0x3c, !PT ;  /* 0x0000000809097212 */ /* 0x000fe200078e3cff */
[----:B------:R-:W-:-:S04]  /*9be0*/  IMAD.WIDE R10, R195, 0x2, R10 ;  /* 0x00000002c30a7825 */ /* 0x000fc800078e020a */
[----:B------:R-:W-:Y:S01]  /*9bf0*/  IMAD.WIDE R8, R195, 0x2, R8 ;  /* 0x00000002c3087825 */ /* 0x000fe200078e0208 */
[----:B------:R-:W-:Y:S03]  /*9c00*/  STL [R1+0x22c], R10 ;  /* 0x00022c0a01007387 */ /* 0x000fe60000100800 */
[----:B------:R-:W-:Y:S02]  /*9c10*/  IMAD.MOV.U32 R221, RZ, RZ, R11 ;  /* 0x000000ffffdd7224 */ /* 0x000fe400078e000b */
[----:B------:R-:W-:Y:S02]  /*9c20*/  IMAD.MOV.U32 R11, RZ, RZ, R236 ;  /* 0x000000ffff0b7224 */ /* 0x000fe400078e00ec */
[----:B------:R-:W4:Y:S04]  /*9c30*/  LDL.LU R236, [R1+0x404] ;  /* 0x0004040001ec7983 */ /* 0x000f280000300800 */
[----:B------:R0:W-:Y:S04]  /*9c40*/  STL [R1+0x2d0], R8 ;  /* 0x0002d00801007387 */ /* 0x0001e80000100800 */
[----:B------:R1:W-:Y:S01]  /*9c50*/  STL [R1+0x230], R9 ;  /* 0x0002300901007387 */ /* 0x0003e20000100800 */
[----:B0-----:R-:W-:-:S03]  /*9c60*/  IMAD.MOV.U32 R8, RZ, RZ, R233 ;  /* 0x000000ffff087224 */ /* 0x001fc600078e00e9 */
[----:B------:R-:W2:Y:S04]  /*9c70*/  LDL.LU R233, [R1+0x400] ;  /* 0x0004000001e97983 */ /* 0x000ea80000300800 */
[----:B-1----:R-:W3:Y:S01]  /*9c80*/  LDL.LU R9, [R1+0x2d4] ;  /* 0x0002d40001097983 */ /* 0x002ee20000300800 */
[----:B------:R-:W-:Y:S02]  /*9c90*/  IMAD.MOV.U32 R10, RZ, RZ, R11 ;  /* 0x000000ffff0a7224 */ /* 0x000fe400078e000b */
[----:B------:R-:W-:Y:S02]  /*9ca0*/  IMAD.MOV.U32 R11, RZ, RZ, R223 ;  /* 0x000000ffff0b7224 */ /* 0x000fe400078e00df */
[----:B------:R-:W-:-:S04]  /*9cb0*/  IMAD.WIDE R10, R195, 0x2, R10 ;  /* 0x00000002c30a7825 */ /* 0x000fc800078e020a */
[----:B------:R-:W-:Y:S01]  /*9cc0*/  IMAD.MOV.U32 R223, RZ, RZ, R11 ;  /* 0x000000ffffdf7224 */ /* 0x000fe200078e000b */
[----:B------:R0:W-:Y:S01]  /*9cd0*/  STL [R1+0x234], R10 ;  /* 0x0002340a01007387 */ /* 0x0001e20000100800 */
[----:B------:R-:W-:-:S03]  /*9ce0*/  IMAD.MOV.U32 R11, RZ, RZ, R229 ;  /* 0x000000ffff0b7224 */ /* 0x000fc600078e00e5 */
[----:B------:R-:W2:Y:S01]  /*9cf0*/  LDL.LU R229, [R1+0x3fc] ;  /* 0x0003fc0001e57983 */ /* 0x000ea20000300800 */
[----:B0-----:R-:W-:Y:S02]  /*9d00*/  IMAD.MOV.U32 R10, RZ, RZ, R11 ;  /* 0x000000ffff0a7224 */ /* 0x001fe400078e000b */
[----:B------:R-:W-:Y:S02]  /*9d10*/  IMAD.MOV.U32 R11, RZ, RZ, R225 ;  /* 0x000000ffff0b7224 */ /* 0x000fe400078e00e1 */
[----:B------:R-:W-:-:S04]  /*9d20*/  IMAD.WIDE R10, R195, 0x2, R10 ;  /* 0x00000002c30a7825 */ /* 0x000fc800078e020a */
[----:B------:R-:W-:Y:S01]  /*9d30*/  IMAD.MOV.U32 R225, RZ, RZ, R11 ;  /* 0x000000ffffe17224 */ /* 0x000fe200078e000b */
[----:B---3--:R-:W-:-:S04]  /*9d40*/  LOP3.LUT R9, R9, R8, RZ, 0x3c, !PT ;  /* 0x0000000809097212 */ /* 0x008fc800078e3cff */
[----:B------:R-:W-:-:S04]  /*9d50*/  LOP3.LUT R8, R9, R8, RZ, 0x3c, !PT ;  /* 0x0000000809087212 */ /* 0x000fc800078e3cff */
[----:B------:R-:W-:-:S03]  /*9d60*/  LOP3.LUT R9, R9, R8, RZ, 0x3c, !PT ;  /* 0x0000000809097212 */ /* 0x000fc600078e3cff */
[----:B------:R-:W-:-:S05]  /*9d70*/  IMAD.WIDE R8, R195, 0x2, R8 ;  /* 0x00000002c3087825 */ /* 0x000fca00078e0208 */
[----:B------:R0:W-:Y:S04]  /*9d80*/  STL [R1+0x2d4], R8 ;  /* 0x0002d40801007387 */ /* 0x0001e80000100800 */
[----:B------:R1:W-:Y:S01]  /*9d90*/  STL [R1+0x238], R9 ;  /* 0x0002380901007387 */ /* 0x0003e20000100800 */
[----:B0-----:R-:W-:Y:S02]  /*9da0*/  IMAD.MOV.U32 R8, RZ, RZ, R202 ;  /* 0x000000ffff087224 */ /* 0x001fe400078e00ca */
[----:B-1----:R-:W-:Y:S01]  /*9db0*/  IMAD.MOV.U32 R9, RZ, RZ, R230 ;  /* 0x000000ffff097224 */ /* 0x002fe200078e00e6 */
[----:B------:R-:W3:Y:S04]  /*9dc0*/  LDL.LU R202, [R1+0x3f8] ;  /* 0x0003f80001ca7983 */ /* 0x000ee80000300800 */
[-C--:B------:R-:W-:Y:S01]  /*9dd0*/  LOP3.LUT R9, R9, R8.reuse, RZ, 0x3c, !PT ;  /* 0x0000000809097212 */ /* 0x080fe200078e3cff */
[----:B------:R-:W3:Y:S03]  /*9de0*/  LDL.LU R230, [R1+0x3f4] ;  /* 0x0003f40001e67983 */ /* 0x000ee60000300800 */
[C---:B------:R-:W-:Y:S01]  /*9df0*/  LOP3.LUT R8, R9.reuse, R8, RZ, 0x3c, !PT ;  /* 0x0000000809087212 */ /* 0x040fe200078e3cff */
[----:B------:R0:W-:Y:S03]  /*9e00*/  STL [R1+0x23c], R10 ;  /* 0x00023c0a01007387 */ /* 0x0001e60000100800 */
[----:B------:R-:W-:Y:S01]  /*9e10*/  LOP3.LUT R9, R9, R8, RZ, 0x3c, !PT ;  /* 0x0000000809097212 */ /* 0x000fe200078e3cff */
[----:B------:R-:W-:-:S02]  /*9e20*/  IMAD.MOV.U32 R11, RZ, RZ, R206 ;  /* 0x000000ffff0b7224 */ /* 0x000fc400078e00ce */
[C---:B------:R-:W-:Y:S01]  /*9e30*/  IMAD.WIDE R8, R195.reuse, 0x2, R8 ;  /* 0x00000002c3087825 */ /* 0x040fe200078e0208 */
[----:B------:R-:W3:Y:S03]  /*9e40*/  LDL.LU R206, [R1+0x3f0] ;  /* 0x0003f00001ce7983 */ /* 0x000ee60000300800 */
[----:B0-----:R-:W-:Y:S02]  /*9e50*/  IMAD.MOV.U32 R10, RZ, RZ, R11 ;  /* 0x000000ffff0a7224 */ /* 0x001fe400078e000b */
[----:B------:R-:W-:Y:S01]  /*9e60*/  IMAD.MOV.U32 R11, RZ, RZ, R227 ;  /* 0x000000ffff0b7224 */ /* 0x000fe200078e00e3 */
[----:B------:R4:W-:Y:S01]  /*9e70*/  STL [R1+0x2d8], R8 ;  /* 0x0002d80801007387 */ /* 0x0009e20000100800 */
[----:B------:R-:W-:-:S03]  /*9e80*/  IMAD.WIDE R10, R195, 0x2, R10 ;  /* 0x00000002c30a7825 */ /* 0x000fc600078e020a */
[----:B------:R2:W-:Y:S01]  /*9e90*/  STL [R1+0x240], R9 ;  /* 0x0002400901007387 */ /* 0x0005e20000100800 */
[----:B------:R-:W-:Y:S02]  /*9ea0*/  IMAD.MOV.U32 R227, RZ, RZ, R11 ;  /* 0x000000ffffe37224 */ /* 0x000fe400078e000b */
[----:B----4-:R-:W-:Y:S02]  /*9eb0*/  IMAD.MOV.U32 R8, RZ, RZ, R236 ;  /* 0x000000ffff087224 */ /* 0x010fe400078e00ec */
[----:B------:R-:W4:Y:S01]  /*9ec0*/  LDL.LU R236, [R1+0x3ec] ;  /* 0x0003ec0001ec7983 */ /* 0x000f220000300800 */
[----:B--2---:R-:W-:-:S03]  /*9ed0*/  IMAD.MOV.U32 R9, RZ, RZ, R233 ;  /* 0x000000ffff097224 */ /* 0x004fc600078e00e9 */
[----:B------:R-:W2:Y:S04]  /*9ee0*/  LDL.LU R233, [R1+0x3e8] ;  /* 0x0003e80001e97983 */ /* 0x000ea80000300800 */
[----:B------:R-:W-:Y:S01]  /*9ef0*/  STL [R1+0x244], R10 ;  /* 0x0002440a01007387 */ /* 0x000fe20000100800 */
[----:B------:R-:W-:-:S03]  /*9f00*/  LOP3.LUT R9, R9, R8, RZ, 0x3c, !PT ;  /* 0x0000000809097212 */ /* 0x000fc600078e3cff */
[----:B------:R-:W3:Y:S01]  /*9f10*/  LDL.LU R11, [R1+0x24c] ;  /* 0x00024c00010b7983 */ /* 0x000ee20000300800 */
[----:B------:R-:W-:-:S04]  /*9f20*/  LOP3.LUT R8, R9, R8, RZ, 0x3c, !PT ;  /* 0x0000000809087212 */ /* 0x000fc800078e3cff */
[----:B------:R-:W-:-:S03]  /*9f30*/  LOP3.LUT R9, R9, R8, RZ, 0x3c, !PT ;  /* 0x0000000809097212 */ /* 0x000fc600078e3cff */
[----:B------:R-:W-:-:S05]  /*9f40*/  IMAD.WIDE R8, R195, 0x2, R8 ;  /* 0x00000002c3087825 */ /* 0x000fca00078e0208 */
[----:B------:R0:W-:Y:S04]  /*9f50*/  STL [R1+0x2dc], R8 ;  /* 0x0002dc0801007387 */ /* 0x0001e80000100800 */
[----:B------:R1:W-:Y:S01]  /*9f60*/  STL [R1+0x248], R9 ;  /* 0x0002480901007387 */ /* 0x0003e20000100800 */
[----:B0-----:R-:W-:-:S03]  /*9f70*/  IMAD.MOV.U32 R8, RZ, RZ, R238 ;  /* 0x000000ffff087224 */ /* 0x001fc600078e00ee */
[----:B------:R-:W2:Y:S01]  /*9f80*/  LDL.LU R238, [R1+0x3e4] ;  /* 0x0003e40001ee7983 */ /* 0x000ea20000300800 */
[----:B-1----:R-:W-:-:S03]  /*9f90*/  IMAD.MOV.U32 R9, RZ, RZ, R204 ;  /* 0x000000ffff097224 */ /* 0x002fc600078e00cc */
[----:B------:R-:W2:Y:S02]  /*9fa0*/  LDL.LU R204, [R1+0x3e0] ;  /* 0x0003e00001cc7983 */ /* 0x000ea40000300800 */
[----:B------:R-:W-:-:S04]  /*9fb0*/  LOP3.LUT R9, R9, R8, RZ, 0x3c, !PT ;  /* 0x0000000809097212 */ /* 0x000fc800078e3cff */
[----:B------:R-:W-:-:S04]  /*9fc0*/  LOP3.LUT R8, R9, R8, RZ, 0x3c, !PT ;  /* 0x0000000809087212 */ /* 0x000fc800078e3cff */
[----:B------:R-:W-:-:S03]  /*9fd0*/  LOP3.LUT R9, R9, R8, RZ, 0x3c, !PT ;  /* 0x0000000809097212 */ /* 0x000fc600078e3cff */
[----:B------:R-:W-:-:S04]  /*9fe0*/  IMAD.WIDE R8, R195, 0x2, R8 ;  /* 0x00000002c3087825 */ /* 0x000fc800078e0208 */
[----:B---3--:R-:W-:Y:S02]  /*9ff0*/  IMAD.MOV.U32 R10, RZ, RZ, R11 ;  /* 0x000000ffff0a7224 */ /* 0x008fe400078e000b */
[----:B------:R-:W-:Y:S02]  /*a000*/  IMAD.MOV.U32 R11, RZ, RZ, R229 ;  /* 0x000000ffff0b7224 */ /* 0x000fe400078e00e5 */
[----:B------:R-:W-:-:S04]  /*a010*/  IMAD.WIDE R10, R195, 0x2, R10 ;  /* 0x00000002c30a7825 */ /* 0x000fc800078e020a */
[----:B------:R-:W-:Y:S01]  /*a020*/  IMAD.MOV.U32 R229, RZ, RZ, R11 ;  /* 0x000000ffffe57224 */ /* 0x000fe200078e000b */
[----:B------:R0:W-:Y:S01]  /*a030*/  STL [R1+0x24c], R10 ;  /* 0x00024c0a01007387 */ /* 0x0001e20000100800 */
[----:B------:R-:W-:-:S03]  /*a040*/  IMAD.MOV.U32 R11, RZ, RZ, R234 ;  /* 0x000000ffff0b7224 */ /* 0x000fc600078e00ea */
[----:B------:R-:W3:Y:S04]  /*a050*/  LDL.LU R234, [R1+0x3dc] ;  /* 0x0003dc0001ea7983 */ /* 0x000ee80000300800 */
[----:B------:R1:W-:Y:S01]  /*a060*/  STL [R1+0x2e0], R8 ;  /* 0x0002e00801007387 */ /* 0x0003e20000100800 */
[----:B0-----:R-:W-:-:S03]  /*a070*/  IMAD.MOV.U32 R10, RZ, RZ, R11 ;  /* 0x000000ffff0a7224 */ /* 0x001fc600078e000b */
[----:B------:R4:W-:Y:S01]  /*a080*/  STL [R1+0x250], R9 ;  /* 0x0002500901007387 */ /* 0x0009e20000100800 */
[----:B------:R-:W-:Y:S02]  /*a090*/  IMAD.MOV.U32 R11, RZ, RZ, R231 ;  /* 0x000000ffff0b7224 */ /* 0x000fe400078e00e7 */
[----:B-1----:R-:W-:Y:S02]  /*a0a0*/  IMAD.MOV.U32 R8, RZ, RZ, R206 ;  /* 0x000000ffff087224 */ /* 0x002fe400078e00ce */
[----:B----4-:R-:W-:Y:S01]  /*a0b0*/  IMAD.MOV.U32 R9, RZ, RZ, R236 ;  /* 0x000000ffff097224 */ /* 0x010fe200078e00ec */
[----:B------:R-:W4:Y:S01]  /*a0c0*/  LDL.LU R206, [R1+0x3d8] ;  /* 0x0003d80001ce7983 */ /* 0x000f220000300800 */
[----:B------:R-:W-:-:S03]  /*a0d0*/  IMAD.WIDE R10, R195, 0x2, R10 ;  /* 0x00000002c30a7825 */ /* 0x000fc600078e020a */
[-C--:B------:R-:W-:Y:S01]  /*a0e0*/  LOP3.LUT R9, R9, R8.reuse, RZ, 0x3c, !PT ;  /* 0x0000000809097212 */ /* 0x080fe200078e3cff */
[----:B------:R-:W3:Y:S03]  /*a0f0*/  LDL.LU R236, [R1+0x3d4] ;  /* 0x0003d40001ec7983 */ /* 0x000ee60000300800 */
[C---:B------:R-:W-:Y:S01]  /*a100*/  LOP3.LUT R8, R9.reuse, R8, RZ, 0x3c, !PT ;  /* 0x0000000809087212 */ /* 0x040fe200078e3cff */
[----:B------:R0:W-:Y:S01]  /*a110*/  STL [R1+0x254], R10 ;  /* 0x0002540a01007387 */ /* 0x0001e20000100800 */
[----:B------:R-:W-:Y:S02]  /*a120*/  IMAD.MOV.U32 R231, RZ, RZ, R11 ;  /* 0x000000ffffe77224 */ /* 0x000fe400078e000b */
[----:B------:R-:W-:Y:S01]  /*a130*/  LOP3.LUT R9, R9, R8, RZ, 0x3c, !PT ;  /* 0x0000000809097212 */ /* 0x000fe200078e3cff */
[----:B--2---:R-:W-:Y:S02]  /*a140*/  IMAD.MOV.U32 R11, RZ, RZ, R238 ;  /* 0x000000ffff0b7224 */ /* 0x004fe400078e00ee */
[----:B------:R-:W-:Y:S01]  /*a150*/  IMAD.WIDE R8, R195, 0x2, R8 ;  /* 0x00000002c3087825 */ /* 0x000fe200078e0208 */
[----:B------:R-:W2:Y:S03]  /*a160*/  LDL.LU R238, [R1+0x3d0] ;  /* 0x0003d00001ee7983 */ /* 0x000ea60000300800 */
[----:B0-----:R-:W-:-:S02]  /*a170*/  IMAD.MOV.U32 R10, RZ, RZ, R11 ;  /* 0x000000ffff0a7224 */ /* 0x001fc400078e000b */
[----:B------:R-:W-:Y:S01]  /*a180*/  IMAD.MOV.U32 R11, RZ, RZ, R233 ;  /* 0x000000ffff0b7224 */ /* 0x000fe200078e00e9 */
[----:B------:R0:W-:Y:S01]  /*a190*/  STL [R1+0x2e4], R8 ;  /* 0x0002e40801007387 */ /* 0x0001e20000100800 */
[----:B------:R-:W-:-:S03]  /*a1a0*/  IMAD.WIDE R10, R195, 0x2, R10 ;  /* 0x00000002c30a7825 */ /* 0x000fc600078e020a */
[----:B------:R1:W-:Y:S01]  /*a1b0*/  STL [R1+0x258], R9 ;  /* 0x0002580901007387 */ /* 0x0003e20000100800 */
[----:B------:R-:W-:Y:S02]  /*a1c0*/  IMAD.MOV.U32 R233, RZ, RZ, R11 ;  /* 0x000000ffffe97224 */ /* 0x000fe400078e000b */
[----:B0-----:R-:W-:Y:S02]  /*a1d0*/  IMAD.MOV.U32 R8, RZ, RZ, R208 ;  /* 0x000000ffff087224 */ /* 0x001fe400078e00d0 */
[----:B------:R-:W2:Y:S01]  /*a1e0*/  LDL.LU R208, [R1+0x3cc] ;  /* 0x0003cc0001d07983 */ /* 0x000ea20000300800 */
[----:B-1----:R-:W-:-:S03]  /*a1f0*/  IMAD.MOV.U32 R9, RZ, RZ, R239 ;  /* 0x000000ffff097224 */ /* 0x002fc600078e00ef */
[----:B------:R-:W2:Y:S04]  /*a200*/  LDL.LU R239, [R1+0x3c8] ;  /* 0x0003c80001ef7983 */ /* 0x000ea80000300800 */
[----:B------:R0:W-:Y:S04]  /*a210*/  STL [R1+0x25c], R10 ;  /* 0x00025c0a01007387 */ /* 0x0001e80000100800 */
[----:B------:R-:W2:Y:S01]  /*a220*/  LDL.LU R11, [R1+0x264] ;  /* 0x00026400010b7983 */ /* 0x000ea20000300800 */
[----:B------:R-:W-:Y:S02]  /*a230*/  IMAD.MOV.U32 R12, RZ, RZ, R220 ;  /* 0x000000ffff0c7224 */ /* 0x000fe400078e00dc */
[----:B------:R-:W-:-:S02]  /*a240*/  IMAD.MOV.U32 R13, RZ, RZ, R197 ;  /* 0x000000ffff0d7224 */ /* 0x000fc400078e00c5 */
[----:B------:R-:W-:-:S04]  /*a250*/  IMAD.WIDE R12, R195, 0x2, R12 ;  /* 0x00000002c30c7825 */ /* 0x000fc800078e020c */
[----:B------:R-:W-:Y:S02]  /*a260*/  IMAD.MOV.U32 R220, RZ, RZ, R12 ;  /* 0x000000ffffdc7224 */ /* 0x000fe400078e000c */
[----:B------:R-:W-:Y:S02]  /*a270*/  IMAD.MOV.U32 R197, RZ, RZ, R13 ;  /* 0x000000ffffc57224 */ /* 0x000fe400078e000d */
[----:B------:R-:W-:Y:S02]  /*a280*/  IMAD.MOV.U32 R12, RZ, RZ, R222 ;  /* 0x000000ffff0c7224 */ /* 0x000fe400078e00de */
[----:B------:R-:W-:Y:S02]  /*a290*/  IMAD.MOV.U32 R13, RZ, RZ, R198 ;  /* 0x000000ffff0d7224 */ /* 0x000fe400078e00c6 */
        /* <DEDUP_REMOVED lines=15> */
[----:B------:R-:W-:Y:S01]  /*a390*/  IMAD.WIDE R12, R195, 0x2, R12 ;  /* 0x00000002c30c7825 */ /* 0x000fe200078e020c */
[----:B------:R-:W-:-:S03]  /*a3a0*/  LOP3.LUT R9, R9, R8, RZ, 0x3c, !PT ;  /* 0x0000000809097212 */ /* 0x000fc600078e3cff */
[----:B------:R-:W-:Y:S02]  /*a3b0*/  IMAD.MOV.U32 R228, RZ, RZ, R12 ;  /* 0x000000ffffe47224 */ /* 0x000fe400078e000c */
[----:B------:R-:W-:Y:S02]  /*a3c0*/  IMAD.MOV.U32 R201, RZ, RZ, R13 ;  /* 0x000000ffffc97224 */ /* 0x000fe400078e000d */
[----:B------:R-:W-:Y:S02]  /*a3d0*/  IMAD.MOV.U32 R12, RZ, RZ, R230 ;  /* 0x000000ffff0c7224 */ /* 0x000fe400078e00e6 */
[----:B------:R-:W-:Y:S01]  /*a3e0*/  IMAD.MOV.U32 R13, RZ, RZ, R202 ;  /* 0x000000ffff0d7224 */ /* 0x000fe200078e00ca */
[----:B------:R-:W-:Y:S01]  /*a3f0*/  LOP3.LUT R8, R9, R8, RZ, 0x3c, !PT ;  /* 0x0000000809087212 */ /* 0x000fe200078e3cff */
[----:B------:R-:W-:-:S03]  /*a400*/  IMAD.WIDE R12, R195, 0x2, R12 ;  /* 0x00000002c30c7825 */ /* 0x000fc600078e020c */
[----:B------:R-:W-:Y:S01]  /*a410*/  LOP3.LUT R9, R9, R8, RZ, 0x3c, !PT ;  /* 0x0000000809097212 */ /* 0x000fe200078e3cff */
[----:B------:R-:W-:Y:S02]  /*a420*/  IMAD.MOV.U32 R230, RZ, RZ, R12 ;  /* 0x000000ffffe67224 */ /* 0x000fe400078e000c */
[----:B------:R-:W-:Y:S02]  /*a430*/  IMAD.MOV.U32 R202, RZ, RZ, R13 ;  /* 0x000000ffffca7224 */ /* 0x000fe400078e000d */
[----:B------:R-:W-:Y:S02]  /*a440*/  IMAD.MOV.U32 R12, RZ, RZ, R232 ;  /* 0x000000ffff0c7224 */ /* 0x000fe400078e00e8 */
[----:B------:R-:W-:Y:S02]  /*a450*/  IMAD.MOV.U32 R13, RZ, RZ, R203 ;  /* 0x000000ffff0d7224 */ /* 0x000fe400078e00cb */
[----:B------:R-:W-:-:S04]  /*a460*/  IMAD.WIDE R8, R195, 0x2, R8 ;  /* 0x00000002c3087825 */ /* 0x000fc800078e0208 */
[----:B------:R-:W-:Y:S01]  /*a470*/  IMAD.WIDE R12, R195, 0x2, R12 ;  /* 0x00000002c30c7825 */ /* 0x000fe200078e020c */
[----:B------:R-:W-:Y:S03]  /*a480*/  STL [R1+0x2e8], R8 ;  /* 0x0002e80801007387 */ /* 0x000fe60000100800 */
[----:B------:R-:W-:Y:S02]  /*a490*/  IMAD.MOV.U32 R203, RZ, RZ, R13 ;  /* 0x000000ffffcb7224 */ /* 0x000fe400078e000d */
[----:B------:R-:W-:Y:S01]  /*a4a0*/  IMAD.MOV.U32 R13, RZ, RZ, R204 ;  /* 0x000000ffff0d7224 */ /* 0x000fe200078e00cc */
[----:B------:R4:W-:Y:S01]  /*a4b0*/  STL [R1+0x260], R9 ;  /* 0x0002600901007387 */ /* 0x0009e20000100800 */
[----:B0-----:R-:W-:Y:S02]  /*a4c0*/  IMAD.MOV.U32 R10, RZ, RZ, R235 ;  /* 0x000000ffff0a7224 */ /* 0x001fe400078e00eb */
[----:B----4-:R-:W-:-:S02]  /*a4d0*/  IMAD.MOV.U32 R9, RZ, RZ, R206 ;  /* 0x000000ffff097224 */ /* 0x010fc400078e00ce */
[----:B---3--:R-:W-:-:S04]  /*a4e0*/  IMAD.MOV.U32 R8, RZ, RZ, R236 ;  /* 0x000000ffff087224 */ /* 0x008fc800078e00ec */
[----:B------:R-:W-:-:S04]  /*a4f0*/  IMAD.WIDE R8, R195, 0x2, R8 ;  /* 0x00000002c3087825 */ /* 0x000fc800078e0208 */
[----:B------:R-:W-:Y:S02]  /*a500*/  IMAD.MOV.U32 R236, RZ, RZ, R8 ;  /* 0x000000ffffec7224 */ /* 0x000fe400078e0008 */
[----:B------:R-:W-:Y:S02]  /*a510*/  IMAD.MOV.U32 R8, RZ, RZ, R210 ;  /* 0x000000ffff087224 */ /* 0x000fe400078e00d2 */
[----:B------:R-:W3:Y:S01]  /*a520*/  LDL.LU R210, [R1+0x3c4] ;  /* 0x0003c40001d27983 */ /* 0x000ee20000300800 */
[----:B--2---:R-:W-:Y:S02]  /*a530*/  IMAD.MOV.U32 R204, RZ, RZ, R11 ;  /* 0x000000ffffcc7224 */ /* 0x004fe400078e000b */
[----:B------:R-:W-:Y:S02]  /*a540*/  IMAD.MOV.U32 R11, RZ, RZ, R205 ;  /* 0x000000ffff0b7224 */ /* 0x000fe400078e00cd */
[----:B------:R-:W-:Y:S02]  /*a550*/  IMAD.MOV.U32 R206, RZ, RZ, R204 ;  /* 0x000000ffffce7224 */ /* 0x000fe400078e00cc */
[----:B------:R-:W-:-:S04]  /*a560*/  IMAD.WIDE R10, R195, 0x2, R10 ;  /* 0x00000002c30a7825 */ /* 0x000fc800078e020a */
[----:B------:R-:W-:Y:S02]  /*a570*/  IMAD.MOV.U32 R205, RZ, RZ, R11 ;  /* 0x000000ffffcd7224 */ /* 0x000fe400078e000b */
[----:B------:R-:W-:Y:S02]  /*a580*/  IMAD.MOV.U32 R11, RZ, RZ, R206 ;  /* 0x000000ffff0b7224 */ /* 0x000fe400078e00ce */
[----:B------:R-:W-:Y:S02]  /*a590*/  IMAD.MOV.U32 R206, RZ, RZ, R9 ;  /* 0x000000ffffce7224 */ /* 0x000fe400078e0009 */
[----:B------:R-:W-:Y:S02]  /*a5a0*/  IMAD.MOV.U32 R9, RZ, RZ, R243 ;  /* 0x000000ffff097224 */ /* 0x000fe400078e00f3 */
[----:B------:R-:W2:Y:S03]  /*a5b0*/  LDL.LU R243, [R1+0x3c0] ;  /* 0x0003c00001f37983 */ /* 0x000ea60000300800 */
[----:B------:R-:W-:Y:S01]  /*a5c0*/  LOP3.LUT R9, R9, R8, RZ, 0x3c, !PT ;  /* 0x0000000809097212 */ /* 0x000fe200078e3cff */
[----:B------:R-:W-:-:S02]  /*a5d0*/  IMAD.MOV.U32 R235, RZ, RZ, R10 ;  /* 0x000000ffffeb7224 */ /* 0x000fc400078e000a */
[----:B------:R-:W-:Y:S01]  /*a5e0*/  IMAD.MOV.U32 R10, RZ, RZ, R11 ;  /* 0x000000ffff0a7224 */ /* 0x000fe200078e000b */
[----:B------:R-:W-:Y:S01]  /*a5f0*/  LOP3.LUT R8, R9, R8, RZ, 0x3c, !PT ;  /* 0x0000000809087212 */ /* 0x000fe200078e3cff */
[----:B------:R-:W-:-:S03]  /*a600*/  IMAD.MOV.U32 R11, RZ, RZ, R238 ;  /* 0x000000ffff0b7224 */ /* 0x000fc600078e00ee */
[----:B------:R-:W-:Y:S01]  /*a610*/  LOP3.LUT R9, R9, R8, RZ, 0x3c, !PT ;  /* 0x0000000809097212 */ /* 0x000fe200078e3cff */
[----:B------:R-:W-:-:S04]  /*a620*/  IMAD.WIDE R10, R195, 0x2, R10 ;  /* 0x00000002c30a7825 */ /* 0x000fc800078e020a */
[----:B------:R-:W-:Y:S01]  /*a630*/  IMAD.WIDE R8, R195, 0x2, R8 ;  /* 0x00000002c3087825 */ /* 0x000fe200078e0208 */
[----:B------:R0:W-:Y:S03]  /*a640*/  STL [R1+0x264], R10 ;  /* 0x0002640a01007387 */ /* 0x0001e60000100800 */
[----:B------:R-:W-:Y:S02]  /*a650*/  IMAD.MOV.U32 R238, RZ, RZ, R11 ;  /* 0x000000ffffee7224 */ /* 0x000fe400078e000b */
[----:B------:R-:W-:Y:S02]  /*a660*/  IMAD.MOV.U32 R11, RZ, RZ, R242 ;  /* 0x000000ffff0b7224 */ /* 0x000fe400078e00f2 */
[----:B------:R-:W4:Y:S02]  /*a670*/  LDL.LU R242, [R1+0x3bc] ;  /* 0x0003bc0001f27983 */ /* 0x000f240000300800 */
[----:B0-----:R-:W-:-:S02]  /*a680*/  IMAD.MOV.U32 R10, RZ, RZ, R11 ;  /* 0x000000ffff0a7224 */ /* 0x001fc400078e000b */
[----:B------:R3:W-:Y:S01]  /*a690*/  STL [R1+0x2ec], R8 ;  /* 0x0002ec0801007387 */ /* 0x0007e20000100800 */
[----:B------:R-:W-:-:S03]  /*a6a0*/  IMAD.MOV.U32 R11, RZ, RZ, R240 ;  /* 0x000000ffff0b7224 */ /* 0x000fc600078e00f0 */
[----:B------:R2:W-:Y:S01]  /*a6b0*/  STL [R1+0x268], R9 ;  /* 0x0002680901007387 */ /* 0x0005e20000100800 */
[----:B------:R-:W-:-:S04]  /*a6c0*/  IMAD.WIDE R10, R195, 0x2, R10 ;  /* 0x00000002c30a7825 */ /* 0x000fc800078e020a */
[----:B------:R-:W-:Y:S02]  /*a6d0*/  IMAD.MOV.U32 R240, RZ, RZ, R11 ;  /* 0x000000fffff07224 */ /* 0x000fe400078e000b */
[----:B---3--:R-:W-:Y:S02]  /*a6e0*/  IMAD.MOV.U32 R8, RZ, RZ, R210 ;  /* 0x000000ffff087224 */ /* 0x008fe400078e00d2 */
[----:B------:R-:W3:Y:S01]  /*a6f0*/  LDL.LU R210, [R1+0x3b8] ;  /* 0x0003b80001d27983 */ /* 0x000ee20000300800 */
[----:B--2---:R-:W-:-:S03]  /*a700*/  IMAD.MOV.U32 R9, RZ, RZ, R243 ;  /* 0x000000ffff097224 */ /* 0x004fc600078e00f3 */
[----:B------:R-:W2:Y:S02]  /*a710*/  LDL.LU R243, [R1+0x3b4] ;  /* 0x0003b40001f37983 */ /* 0x000ea40000300800 */
[-C--:B------:R-:W-:Y:S02]  /*a720*/  LOP3.LUT R9, R9, R8.reuse, RZ, 0x3c, !PT ;  /* 0x0000000809097212 */ /* 0x080fe400078e3cff */
[----:B------:R-:W-:Y:S02]  /*a730*/  STL [R1+0x26c], R10 ;  /* 0x00026c0a01007387 */ /* 0x000fe40000100800 */
[----:B------:R-:W-:-:S04]  /*a740*/  LOP3.LUT R8, R9, R8, RZ, 0x3c, !PT ;  /* 0x0000000809087212 */ /* 0x000fc800078e3cff */
[----:B------:R-:W-:Y:S01]  /*a750*/  LOP3.LUT R9, R9, R8, RZ, 0x3c, !PT ;  /* 0x0000000809097212 */ /* 0x000fe200078e3cff */
[----:B------:R-:W4:Y:S02]  /*a760*/  LDL.LU R11, [R1+0x274] ;  /* 0x00027400010b7983 */ /* 0x000f240000300800 */
[----:B------:R-:W-:-:S05]  /*a770*/  IMAD.WIDE R8, R195, 0x2, R8 ;  /* 0x00000002c3087825 */ /* 0x000fca00078e0208 */
[----:B------:R0:W-:Y:S04]  /*a780*/  STL [R1+0x2f0], R8 ;  /* 0x0002f00801007387 */ /* 0x0001e80000100800 */
[----:B------:R1:W-:Y:S01]  /*a790*/  STL [R1+0x270], R9 ;  /* 0x0002700901007387 */ /* 0x0003e20000100800 */
[----:B0-----:R-:W-:-:S03]  /*a7a0*/  IMAD.MOV.U32 R8, RZ, RZ, R246 ;  /* 0x000000ffff087224 */ /* 0x001fc600078e00f6 */
[----:B------:R-:W3:Y:S01]  /*a7b0*/  LDL.LU R246, [R1+0x3b0] ;  /* 0x0003b00001f67983 */ /* 0x000ee20000300800 */
[----:B-1----:R-:W-:-:S03]  /*a7c0*/  IMAD.MOV.U32 R9, RZ, RZ, R212 ;  /* 0x000000ffff097224 */ /* 0x002fc600078e00d4 */
[----:B------:R-:W2:Y:S02]  /*a7d0*/  LDL.LU R212, [R1+0x3ac] ;  /* 0x0003ac0001d47983 */ /* 0x000ea40000300800 */
[----:B------:R-:W-:-:S04]  /*a7e0*/  LOP3.LUT R9, R9, R8, RZ, 0x3c, !PT ;  /* 0x0000000809097212 */ /* 0x000fc800078e3cff */
[----:B------:R-:W-:-:S04]  /*a7f0*/  LOP3.LUT R8, R9, R8, RZ, 0x3c, !PT ;  /* 0x0000000809087212 */ /* 0x000fc800078e3cff */
[----:B------:R-:W-:-:S03]  /*a800*/  LOP3.LUT R9, R9, R8, RZ, 0x3c, !PT ;  /* 0x0000000809097212 */ /* 0x000fc600078e3cff */
[----:B------:R-:W-:-:S04]  /*a810*/  IMAD.WIDE R8, R195, 0x2, R8 ;  /* 0x00000002c3087825 */ /* 0x000fc800078e0208 */
[----:B----4-:R-:W-:Y:S02]  /*a820*/  IMAD.MOV.U32 R10, RZ, RZ, R11 ;  /* 0x000000ffff0a7224 */ /* 0x010fe400078e000b */
[----:B------:R-:W-:Y:S02]  /*a830*/  IMAD.MOV.U32 R11, RZ, RZ, R242 ;  /* 0x000000ffff0b7224 */ /* 0x000fe400078e00f2 */
[----:B------:R-:W-:-:S04]  /*a840*/  IMAD.WIDE R10, R195, 0x2, R10 ;  /* 0x00000002c30a7825 */ /* 0x000fc800078e020a */
[----:B------:R-:W-:Y:S01]  /*a850*/  IMAD.MOV.U32 R242, RZ, RZ, R11 ;  /* 0x000000fffff27224 */ /* 0x000fe200078e000b */
[----:B------:R0:W-:Y:S01]  /*a860*/  STL [R1+0x274], R10 ;  /* 0x0002740a01007387 */ /* 0x0001e20000100800 */
[----:B------:R-:W-:-:S03]  /*a870*/  IMAD.MOV.U32 R11, RZ, RZ, R218 ;  /* 0x000000ffff0b7224 */ /* 0x000fc600078e00da */
[----:B------:R-:W4:Y:S04]  /*a880*/  LDL.LU R218, [R1+0x3a8] ;  /* 0x0003a80001da7983 */ /* 0x000f280000300800 */
[----:B------:R3:W-:Y:S01]  /*a890*/  STL [R1+0x2f4], R8 ;  /* 0x0002f40801007387 */ /* 0x0007e20000100800 */
[----:B0-----:R-:W-:-:S03]  /*a8a0*/  IMAD.MOV.U32 R10, RZ, RZ, R11 ;  /* 0x000000ffff0a7224 */ /* 0x001fc600078e000b */
[----:B------:R2:W-:Y:S01]  /*a8b0*/  STL [R1+0x278], R9 ;  /* 0x0002780901007387 */ /* 0x0005e20000100800 */
[----:B------:R-:W-:Y:S02]  /*a8c0*/  IMAD.MOV.U32 R11, RZ, RZ, R244 ;  /* 0x000000ffff0b7224 */ /* 0x000fe400078e00f4 */
[----:B---3--:R-:W-:Y:S02]  /*a8d0*/  IMAD.MOV.U32 R8, RZ, RZ, R246 ;  /* 0x000000ffff087224 */ /* 0x008fe400078e00f6 */
[----:B--2---:R-:W-:Y:S01]  /*a8e0*/  IMAD.MOV.U32 R9, RZ, RZ, R212 ;  /* 0x000000ffff097224 */ /* 0x004fe200078e00d4 */
[----:B------:R-:W2:Y:S01]  /*a8f0*/  LDL.LU R246, [R1+0x3a4] ;  /* 0x0003a40001f67983 */ /* 0x000ea20000300800 */
[----:B------:R-:W-:-:S03]  /*a900*/  IMAD.WIDE R10, R195, 0x2, R10 ;  /* 0x00000002c30a7825 */ /* 0x000fc600078e020a */
[-C--:B------:R-:W-:Y:S01]  /*a910*/  LOP3.LUT R9, R9, R8.reuse, RZ, 0x3c, !PT ;  /* 0x0000000809097212 */ /* 0x080fe200078e3cff */
[----:B------:R-:W3:Y:S01]  /*a920*/  LDL.LU R212, [R1+0x3a0] ;  /* 0x0003a00001d47983 */ /* 0x000ee20000300800 */
[----:B------:R-:W-:Y:S02]  /*a930*/  IMAD.MOV.U32 R244, RZ, RZ, R11 ;  /* 0x000000fffff47224 */ /* 0x000fe400078e000b */
[C---:B------:R-:W-:Y:S01]  /*a940*/  LOP3.LUT R8, R9.reuse, R8, RZ, 0x3c, !PT ;  /* 0x0000000809087212 */ /* 0x040fe200078e3cff */
[----:B------:R-:W-:Y:S03]  /*a950*/  STL [R1+0x27c], R10 ;  /* 0x00027c0a01007387 */ /* 0x000fe60000100800 */
        /* <DEDUP_REMOVED lines=8> */
[----:B------:R-:W3:Y:S02]  /*a9e0*/  LDL.LU R250, [R1+0x398] ;  /* 0x0003980001fa7983 */ /* 0x000ee40000300800 */
[----:B------:R-:W-:-:S04]  /*a9f0*/  LOP3.LUT R9, R9, R8, RZ, 0x3c, !PT ;  /* 0x0000000809097212 */ /* 0x000fc800078e3cff */
[----:B------:R-:W-:-:S04]  /*aa00*/  LOP3.LUT R8, R9, R8, RZ, 0x3c, !PT ;  /* 0x0000000809087212 */ /* 0x000fc800078e3cff */
[----:B------:R-:W-:-:S03]  /*aa10*/  LOP3.LUT R9, R9, R8, RZ, 0x3c, !PT ;  /* 0x0000000809097212 */ /* 0x000fc600078e3cff */
[----:B------:R-:W-:-:S04]  /*aa20*/  IMAD.WIDE R8, R195, 0x2, R8 ;  /* 0x00000002c3087825 */ /* 0x000fc800078e0208 */
[----:B----4-:R-:W-:Y:S02]  /*aa30*/  IMAD.MOV.U32 R10, RZ, RZ, R11 ;  /* 0x000000ffff0a7224 */ /* 0x010fe400078e000b */
[----:B--2---:R-:W-:Y:S02]  /*aa40*/  IMAD.MOV.U32 R11, RZ, RZ, R246 ;  /* 0x000000ffff0b7224 */ /* 0x004fe400078e00f6 */
[----:B------:R-:W-:-:S04]  /*aa50*/  IMAD.WIDE R10, R195, 0x2, R10 ;  /* 0x00000002c30a7825 */ /* 0x000fc800078e020a */
[----:B------:R-:W-:Y:S01]  /*aa60*/  IMAD.MOV.U32 R246, RZ, RZ, R11 ;  /* 0x000000fffff67224 */ /* 0x000fe200078e000b */
[----:B------:R-:W-:Y:S01]  /*aa70*/  STL [R1+0x284], R10 ;  /* 0x0002840a01007387 */ /* 0x000fe20000100800 */
[----:B------:R-:W-:-:S03]  /*aa80*/  IMAD.MOV.U32 R11, RZ, RZ, R196 ;  /* 0x000000ffff0b7224 */ /* 0x000fc600078e00c4 */
[----:B------:R-:W2:Y:S04]  /*aa90*/  LDL.LU R196, [R1+0x394] ;  /* 0x0003940001c47983 */ /* 0x000ea80000300800 */
[----:B------:R3:W-:Y:S04]  /*aaa0*/  STL [R1+0x2fc], R8 ;  /* 0x0002fc0801007387 */ /* 0x0007e80000100800 */
[----:B------:R0:W-:Y:S01]  /*aab0*/  STL [R1+0x288], R9 ;  /* 0x0002880901007387 */ /* 0x0001e20000100800 */
[----:B---3--:R-:W-:-:S03]  /*aac0*/  IMAD.MOV.U32 R8, RZ, RZ, R250 ;  /* 0x000000ffff087224 */ /* 0x008fc600078e00fa */
[----:B------:R-:W3:Y:S04]  /*aad0*/  LDL.LU R250, [R1+0x390] ;  /* 0x0003900001fa7983 */ /* 0x000ee80000300800 */
[----:B0-----:R-:W4:Y:S01]  /*aae0*/  LDL.LU R9, [R1+0x304] ;  /* 0x0003040001097983 */ /* 0x001f220000300800 */
[----:B------:R-:W-:Y:S02]  /*aaf0*/  IMAD.MOV.U32 R10, RZ, RZ, R11 ;  /* 0x000000ffff0a7224 */ /* 0x000fe400078e000b */
[----:B------:R-:W-:Y:S02]  /*ab00*/  IMAD.MOV.U32 R11, RZ, RZ, R248 ;  /* 0x000000ffff0b7224 */ /* 0x000fe400078e00f8 */
[----:B------:R-:W-:-:S04]  /*ab10*/  IMAD.WIDE R10, R195, 0x2, R10 ;  /* 0x00000002c30a7825 */ /* 0x000fc800078e020a */
[----:B------:R-:W-:Y:S01]  /*ab20*/  IMAD.MOV.U32 R248, RZ, RZ, R11 ;  /* 0x000000fffff87224 */ /* 0x000fe200078e000b */
[----:B------:R-:W-:Y:S04]  /*ab30*/  STL [R1+0x28c], R10 ;  /* 0x00028c0a01007387 */ /* 0x000fe80000100800 */
[----:B------:R-:W2:Y:S01]  /*ab40*/  LDL.LU R11, [R1+0x294] ;  /* 0x00029400010b7983 */ /* 0x000ea20000300800 */
[----:B----4-:R-:W-:-:S04]  /*ab50*/  LOP3.LUT R9, R9, R8, RZ, 0x3c, !PT ;  /* 0x0000000809097212 */ /* 0x010fc800078e3cff */
[----:B------:R-:W-:-:S04]  /*ab60*/  LOP3.LUT R8, R9, R8, RZ, 0x3c, !PT ;  /* 0x0000000809087212 */ /* 0x000fc800078e3cff */
[----:B------:R-:W-:-:S03]  /*ab70*/  LOP3.LUT R9, R9, R8, RZ, 0x3c, !PT ;  /* 0x0000000809097212 */ /* 0x000fc600078e3cff */
[----:B------:R-:W-:-:S05]  /*ab80*/  IMAD.WIDE R8, R195, 0x2, R8 ;  /* 0x00000002c3087825 */ /* 0x000fca00078e0208 */
[----:B------:R0:W-:Y:S04]  /*ab90*/  STL [R1+0x304], R8 ;  /* 0x0003040801007387 */ /* 0x0001e80000100800 */
[----:B------:R1:W-:Y:S01]  /*aba0*/  STL [R1+0x290], R9 ;  /* 0x0002900901007387 */ /* 0x0003e20000100800 */
[----:B0-----:R-:W-:Y:S02]  /*abb0*/  IMAD.MOV.U32 R8, RZ, RZ, R214 ;  /* 0x000000ffff087224 */ /* 0x001fe400078e00d6 */
[----:B-1----:R-:W-:Y:S01]  /*abc0*/  IMAD.MOV.U32 R9, RZ, RZ, R251 ;  /* 0x000000ffff097224 */ /* 0x002fe200078e00fb */
[----:B------:R-:W4:Y:S04]  /*abd0*/  LDL.LU R214, [R1+0x38c] ;  /* 0x00038c0001d67983 */ /* 0x000f280000300800 */
[-C--:B------:R-:W-:Y:S01]  /*abe0*/  LOP3.LUT R9, R9, R8.reuse, RZ, 0x3c, !PT ;  /* 0x0000000809097212 */ /* 0x080fe200078e3cff */
[----:B--2---:R-:W-:Y:S01]  /*abf0*/  IMAD.MOV.U32 R10, RZ, RZ, R11 ;  /* 0x000000ffff0a7224 */ /* 0x004fe200078e000b */
[----:B------:R-:W2:Y:S02]  /*ac00*/  LDL.LU R251, [R1+0x388] ;  /* 0x0003880001fb7983 */ /* 0x000ea40000300800 */
[----:B------:R-:W-:Y:S01]  /*ac10*/  LOP3.LUT R8, R9, R8, RZ, 0x3c, !PT ;  /* 0x0000000809087212 */ /* 0x000fe200078e3cff */
[----:B---3--:R-:W-:-:S03]  /*ac20*/  IMAD.MOV.U32 R11, RZ, RZ, R250 ;  /* 0x000000ffff0b7224 */ /* 0x008fc600078e00fa */
[----:B------:R-:W-:Y:S01]  /*ac30*/  LOP3.LUT R9, R9, R8, RZ, 0x3c, !PT ;  /* 0x0000000809097212 */ /* 0x000fe200078e3cff */
[----:B------:R-:W-:-:S04]  /*ac40*/  IMAD.WIDE R10, R195, 0x2, R10 ;  /* 0x00000002c30a7825 */ /* 0x000fc800078e020a */
[----:B------:R-:W-:Y:S01]  /*ac50*/  IMAD.WIDE R8, R195, 0x2, R8 ;  /* 0x00000002c3087825 */ /* 0x000fe200078e0208 */
[----:B------:R-:W-:Y:S03]  /*ac60*/  STL [R1+0x294], R10 ;  /* 0x0002940a01007387 */ /* 0x000fe60000100800 */
[----:B------:R-:W-:Y:S02]  /*ac70*/  IMAD.MOV.U32 R250, RZ, RZ, R11 ;  /* 0x000000fffffa7224 */ /* 0x000fe400078e000b */
[----:B------:R-:W-:Y:S02]  /*ac80*/  IMAD.MOV.U32 R11, RZ, RZ, R3 ;  /* 0x000000ffff0b7224 */ /* 0x000fe400078e0003 */
[----:B------:R-:W3:Y:S04]  /*ac90*/  LDL.LU R3, [R1+0x384] ;  /* 0x0003840001037983 */ /* 0x000ee80000300800 */
[----:B------:R0:W-:Y:S04]  /*aca0*/  STL [R1+0x308], R8 ;  /* 0x0003080801007387 */ /* 0x0001e80000100800 */
[----:B------:R1:W-:Y:S04]  /*acb0*/  STL [R1+0x298], R9 ;  /* 0x0002980901007387 */ /* 0x0003e80000100800 */
[----:B0-----:R-:W4:Y:S04]  /*acc0*/  LDL.LU R8, [R1+0x2a0] ;  /* 0x0002a00001087983 */ /* 0x001f280000300800 */
[----:B-1----:R-:W4:Y:S01]  /*acd0*/  LDL.LU R9, [R1+0x30c] ;  /* 0x00030c0001097983 */ /* 0x002f220000300800 */
[----:B------:R-:W-:-:S02]  /*ace0*/  IMAD.MOV.U32 R10, RZ, RZ, R11 ;  /* 0x000000ffff0a7224 */ /* 0x000fc400078e000b */
[----:B------:R-:W-:Y:S02]  /*acf0*/  IMAD.MOV.U32 R11, RZ, RZ, R252 ;  /* 0x000000ffff0b7224 */ /* 0x000fe400078e00fc */
[----:B------:R-:W-:-:S04]  /*ad00*/  IMAD.WIDE R10, R195, 0x2, R10 ;  /* 0x00000002c30a7825 */ /* 0x000fc800078e020a */
[----:B------:R-:W-:Y:S01]  /*ad10*/  IMAD.MOV.U32 R252, RZ, RZ, R11 ;  /* 0x000000fffffc7224 */ /* 0x000fe200078e000b */
[----:B------:R0:W-:Y:S04]  /*ad20*/  STL [R1+0x29c], R10 ;  /* 0x00029c0a01007387 */ /* 0x0001e80000100800 */
[----:B0-----:R-:W3:Y:S04]  /*ad30*/  LDL.LU R10, [R1+0x204] ;  /* 0x00020400010a7983 */ /* 0x001ee80000300800 */
[----:B------:R-:W3:Y:S01]  /*ad40*/  LDL.LU R11, [R1+0x2a4] ;  /* 0x0002a400010b7983 */ /* 0x000ee20000300800 */
[----:B------:R-:W-:-:S02]  /*ad50*/  IMAD.MOV.U32 R232, RZ, RZ, R12 ;  /* 0x000000ffffe87224 */ /* 0x000fc400078e000c */
[----:B------:R-:W-:-:S04]  /*ad60*/  IMAD.MOV.U32 R12, RZ, RZ, R234 ;  /* 0x000000ffff0c7224 */ /* 0x000fc800078e00ea */
[----:B------:R-:W-:-:S04]  /*ad70*/  IMAD.WIDE R12, R195, 0x2, R12 ;  /* 0x00000002c30c7825 */ /* 0x000fc800078e020c */
[----:B------:R-:W-:Y:S02]  /*ad80*/  IMAD.MOV.U32 R234, RZ, RZ, R12 ;  /* 0x000000ffffea7224 */ /* 0x000fe400078e000c */
[----:B------:R-:W-:Y:S02]  /*ad90*/  IMAD.MOV.U32 R204, RZ, RZ, R13 ;  /* 0x000000ffffcc7224 */ /* 0x000fe400078e000d */
[----:B------:R-:W-:Y:S02]  /*ada0*/  IMAD.MOV.U32 R12, RZ, RZ, R237 ;  /* 0x000000ffff0c7224 */ /* 0x000fe400078e00ed */
[----:B------:R-:W-:Y:S02]  /*adb0*/  IMAD.MOV.U32 R13, RZ, RZ, R207 ;  /* 0x000000ffff0d7224 */ /* 0x000fe400078e00cf */
[----:B------:R-:W-:-:S04]  /*adc0*/  IMAD.WIDE R12, R195, 0x2, R12 ;  /* 0x00000002c30c7825 */ /* 0x000fc800078e020c */
[----:B------:R-:W-:Y:S02]  /*add0*/  IMAD.MOV.U32 R237, RZ, RZ, R12 ;  /* 0x000000ffffed7224 */ /* 0x000fe400078e000c */
[----:B------:R-:W-:Y:S01]  /*ade0*/  IMAD.MOV.U32 R207, RZ, RZ, R13 ;  /* 0x000000ffffcf7224 */ /* 0x000fe200078e000d */
[----:B----4-:R-:W-:-:S04]  /*adf0*/  LOP3.LUT R9, R9, R8, RZ, 0x3c, !PT ;  /* 0x0000000809097212 */ /* 0x010fc800078e3cff */
[----:B------:R-:W-:-:S04]  /*ae00*/  LOP3.LUT R8, R9, R8, RZ, 0x3c, !PT ;  /* 0x0000000809087212 */ /* 0x000fc800078e3cff */
[----:B------:R-:W-:-:S03]  /*ae10*/  LOP3.LUT R9, R9, R8, RZ, 0x3c, !PT ;  /* 0x0000000809097212 */ /* 0x000fc600078e3cff */
[----:B------:R-:W-:-:S05]  /*ae20*/  IMAD.WIDE R8, R195, 0x2, R8 ;  /* 0x00000002c3087825 */ /* 0x000fca00078e0208 */
[----:B------:R0:W-:Y:S04]  /*ae30*/  STL [R1+0x30c], R8 ;  /* 0x00030c0801007387 */ /* 0x0001e80000100800 */
[----:B------:R1:W-:Y:S01]  /*ae40*/  STL [R1+0x2a0], R9 ;  /* 0x0002a00901007387 */ /* 0x0003e20000100800 */
[----:B0-----:R-:W-:-:S03]  /*ae50*/  IMAD.MOV.U32 R8, RZ, RZ, R14 ;  /* 0x000000ffff087224 */ /* 0x001fc600078e000e */
[----:B------:R-:W4:Y:S04]  /*ae60*/  LDL.LU R14, [R1+0x380] ;  /* 0x00038000010e7983 */ /* 0x000f280000300800 */
[----:B-1----:R-:W4:Y:S01]  /*ae70*/  LDL.LU R9, [R1+0x310] ;  /* 0x0003100001097983 */ /* 0x002f220000300800 */
        /* <DEDUP_REMOVED lines=30> */
[----:B--2---:R-:W-:Y:S02]  /*b060*/  IMAD.MOV.U32 R12, RZ, RZ, R251 ;  /* 0x000000ffff0c7224 */ /* 0x004fe400078e00fb */
[----:B------:R-:W-:Y:S02]  /*b070*/  IMAD.MOV.U32 R13, RZ, RZ, R214 ;  /* 0x000000ffff0d7224 */ /* 0x000fe400078e00d6 */
[----:B------:R-:W-:-:S04]  /*b080*/  IMAD.WIDE R12, R195, 0x2, R12 ;  /* 0x00000002c30c7825 */ /* 0x000fc800078e020c */
[----:B------:R-:W-:Y:S02]  /*b090*/  IMAD.MOV.U32 R251, RZ, RZ, R12 ;  /* 0x000000fffffb7224 */ /* 0x000fe400078e000c */
[----:B------:R-:W-:Y:S02]  /*b0a0*/  IMAD.MOV.U32 R214, RZ, RZ, R13 ;  /* 0x000000ffffd67224 */ /* 0x000fe400078e000d */
[----:B------:R-:W-:Y:S02]  /*b0b0*/  IMAD.MOV.U32 R12, RZ, RZ, R216 ;  /* 0x000000ffff0c7224 */ /* 0x000fe400078e00d8 */
[----:B------:R-:W-:Y:S01]  /*b0c0*/  IMAD.MOV.U32 R13, RZ, RZ, R215 ;  /* 0x000000ffff0d7224 */ /* 0x000fe200078e00d7 */
[----:B------:R-:W2:Y:S01]  /*b0d0*/  LDL.LU R216, [R1+0x37c] ;  /* 0x00037c0001d87983 */ /* 0x000ea20000300800 */
[----:B------:R-:W-:Y:S01]  /*b0e0*/  IMAD.WIDE R12, R195, 0x2, R12 ;  /* 0x00000002c30c7825 */ /* 0x000fe200078e020c */
[----:B---3--:R-:W-:-:S03]  /*b0f0*/  LOP3.LUT R11, R11, R10, RZ, 0x3c, !PT ;  /* 0x0000000a0b0b7212 */ /* 0x008fc600078e3cff */
[----:B------:R-:W-:Y:S01]  /*b100*/  IMAD.MOV.U32 R215, RZ, RZ, R13 ;  /* 0x000000ffffd77224 */ /* 0x000fe200078e000d */
[----:B------:R0:W-:Y:S01]  /*b110*/  STL [R1+0x200], R12 ;  /* 0x0002000c01007387 */ /* 0x0001e20000100800 */
[----:B------:R-:W-:-:S04]  /*b120*/  LOP3.LUT R10, R11, R10, RZ, 0x3c, !PT ;  /* 0x0000000a0b0a7212 */ /* 0x000fc800078e3cff */
[----:B------:R-:W-:Y:S01]  /*b130*/  LOP3.LUT R11, R11, R10, RZ, 0x3c, !PT ;  /* 0x0000000a0b0b7212 */ /* 0x000fe200078e3cff */
[----:B0-----:R-:W3:Y:S04]  /*b140*/  LDL.LU R12, [R1+0x314] ;  /* 0x00031400010c7983 */ /* 0x001ee80000300800 */
[----:B------:R-:W2:Y:S01]  /*b150*/  LDL.LU R13, [R1+0x208] ;  /* 0x00020800010d7983 */ /* 0x000ea20000300800 */
[----:B------:R-:W-:-:S05]  /*b160*/  IMAD.WIDE R10, R195, 0x2, R10 ;  /* 0x00000002c30a7825 */ /* 0x000fca00078e020a */
[----:B------:R0:W-:Y:S04]  /*b170*/  STL [R1+0x2a4], R10 ;  /* 0x0002a40a01007387 */ /* 0x0001e80000100800 */
[----:B------:R1:W-:Y:S01]  /*b180*/  STL [R1+0x204], R11 ;  /* 0x0002040b01007387 */ /* 0x0003e20000100800 */
[----:B0-----:R-:W-:-:S03]  /*b190*/  IMAD.MOV.U32 R10, RZ, RZ, R6 ;  /* 0x000000ffff0a7224 */ /* 0x001fc600078e0006 */
[----:B------:R-:W2:Y:S01]  /*b1a0*/  LDL.LU R6, [R1+0x378] ;  /* 0x0003780001067983 */ /* 0x000ea20000300800 */
[----:B-1----:R-:W-:-:S03]  /*b1b0*/  IMAD.MOV.U32 R11, RZ, RZ, R7 ;  /* 0x000000ffff0b7224 */ /* 0x002fc600078e0007 */
[----:B------:R-:W2:Y:S01]  /*b1c0*/  LDL.LU R7, [R1+0x374] ;  /* 0x0003740001077983 */ /* 0x000ea20000300800 */
[----:B----4-:R-:W-:-:S04]  /*b1d0*/  LOP3.LUT R9, R9, R8, RZ, 0x3c, !PT ;  /* 0x0000000809097212 */ /* 0x010fc800078e3cff */
[----:B------:R-:W-:-:S04]  /*b1e0*/  LOP3.LUT R8, R9, R8, RZ, 0x3c, !PT ;  /* 0x0000000809087212 */ /* 0x000fc800078e3cff */
[----:B------:R-:W-:-:S03]  /*b1f0*/  LOP3.LUT R9, R9, R8, RZ, 0x3c, !PT ;  /* 0x0000000809097212 */ /* 0x000fc600078e3cff */
[----:B------:R-:W-:-:S05]  /*b200*/  IMAD.WIDE R8, R195, 0x2, R8 ;  /* 0x00000002c3087825 */ /* 0x000fca00078e0208 */
[----:B------:R0:W-:Y:S04]  /*b210*/  STL [R1+0x310], R8 ;  /* 0x0003100801007387 */ /* 0x0001e80000100800 */
[----:B------:R3:W-:Y:S04]  /*b220*/  STL [R1+0x2a8], R9 ;  /* 0x0002a80901007387 */ /* 0x0007e80000100800 */
[----:B0-----:R-:W4:Y:S01]  /*b230*/  LDL.LU R8, [R1+0x2b0] ;  /* 0x0002b00001087983 */ /* 0x001f220000300800 */
[----:B------:R-:W-:-:S04]  /*b240*/  LOP3.LUT R11, R11, R10, RZ, 0x3c, !PT ;  /* 0x0000000a0b0b7212 */ /* 0x000fc800078e3cff */
[----:B------:R-:W-:-:S04]  /*b250*/  LOP3.LUT R10, R11, R10, RZ, 0x3c, !PT ;  /* 0x0000000a0b0a7212 */ /* 0x000fc800078e3cff */
[----:B------:R-:W-:-:S03]  /*b260*/  LOP3.LUT R11, R11, R10, RZ, 0x3c, !PT ;  /* 0x0000000a0b0b7212 */ /* 0x000fc600078e3cff */
[----:B------:R-:W-:-:S04]  /*b270*/  IMAD.WIDE R10, R195, 0x2, R10 ;  /* 0x00000002c30a7825 */ /* 0x000fc800078e020a */
[----:B---3--:R-:W-:Y:S02]  /*b280*/  IMAD.MOV.U32 R9, RZ, RZ, R12 ;  /* 0x000000ffff097224 */ /* 0x008fe400078e000c */
[----:B--2---:R-:W-:Y:S02]  /*b290*/  IMAD.MOV.U32 R12, RZ, RZ, R13 ;  /* 0x000000ffff0c7224 */ /* 0x004fe400078e000d */
[----:B------:R-:W-:Y:S02]  /*b2a0*/  IMAD.MOV.U32 R13, RZ, RZ, R216 ;  /* 0x000000ffff0d7224 */ /* 0x000fe400078e00d8 */
[----:B------:R-:W-:-:S05]  /*b2b0*/  IMAD.WIDE R12, R195, 0x2, R12 ;  /* 0x00000002c30c7825 */ /* 0x000fca00078e020c */
[----:B------:R-:W-:Y:S04]  /*b2c0*/  STL [R1+0x208], R12 ;  /* 0x0002080c01007387 */ /* 0x000fe80000100800 */
[----:B------:R0:W-:Y:S04]  /*b2d0*/  STL [R1+0x2ac], R10 ;  /* 0x0002ac0a01007387 */ /* 0x0001e80000100800 */
[----:B------:R1:W-:Y:S04]  /*b2e0*/  STL [R1+0x20c], R11 ;  /* 0x00020c0b01007387 */ /* 0x0003e80000100800 */
[----:B0-----:R-:W2:Y:S04]  /*b2f0*/  LDL.LU R10, [R1+0x214] ;  /* 0x00021400010a7983 */ /* 0x001ea80000300800 */
[----:B-1----:R-:W2:Y:S01]  /*b300*/  LDL.LU R11, [R1+0x2b4] ;  /* 0x0002b400010b7983 */ /* 0x002ea20000300800 */
[----:B----4-:R-:W-:-:S04]  /*b310*/  LOP3.LUT R9, R9, R8, RZ, 0x3c, !PT ;  /* 0x0000000809097212 */ /* 0x010fc800078e3cff */
[----:B------:R-:W-:-:S04]  /*b320*/  LOP3.LUT R8, R9, R8, RZ, 0x3c, !PT ;  /* 0x0000000809087212 */ /* 0x000fc800078e3cff */
[----:B------:R-:W-:-:S03]  /*b330*/  LOP3.LUT R9, R9, R8, RZ, 0x3c, !PT ;  /* 0x0000000809097212 */ /* 0x000fc600078e3cff */
[----:B------:R-:W-:-:S05]  /*b340*/  IMAD.WIDE R8, R195, 0x2, R8 ;  /* 0x00000002c3087825 */ /* 0x000fca00078e0208 */
[----:B------:R0:W-:Y:S04]  /*b350*/  STL [R1+0x314], R8 ;  /* 0x0003140801007387 */ /* 0x0001e80000100800 */
[----:B------:R1:W-:Y:S01]  /*b360*/  STL [R1+0x2b0], R9 ;  /* 0x0002b00901007387 */ /* 0x0003e20000100800 */
[----:B0-----:R-:W-:-:S03]  /*b370*/  IMAD.MOV.U32 R8, RZ, RZ, R218 ;  /* 0x000000ffff087224 */ /* 0x001fc600078e00da */
[----:B------:R-:W3:Y:S01]  /*b380*/  LDL.LU R218, [R1+0x370] ;  /* 0x0003700001da7983 */ /* 0x000ee20000300800 */
[----:B-1----:R-:W-:-:S03]  /*b390*/  IMAD.MOV.U32 R9, RZ, RZ, R196 ;  /* 0x000000ffff097224 */ /* 0x002fc600078e00c4 */
[----:B------:R-:W4:Y:S01]  /*b3a0*/  LDL.LU R196, [R1+0x36c] ;  /* 0x00036c0001c47983 */ /* 0x000f220000300800 */
[----:B------:R-:W-:Y:S02]  /*b3b0*/  IMAD.MOV.U32 R216, RZ, RZ, R13 ;  /* 0x000000ffffd87224 */ /* 0x000fe400078e000d */
[----:B------:R-:W-:Y:S02]  /*b3c0*/  IMAD.MOV.U32 R12, RZ, RZ, R2 ;  /* 0x000000ffff0c7224 */ /* 0x000fe400078e0002 */
[----:B------:R-:W-:Y:S01]  /*b3d0*/  IMAD.MOV.U32 R13, RZ, RZ, R217 ;  /* 0x000000ffff0d7224 */ /* 0x000fe200078e00d9 */
[-C--:B------:R-:W-:Y:S01]  /*b3e0*/  LOP3.LUT R9, R9, R8.reuse, RZ, 0x3c, !PT ;  /* 0x0000000809097212 */ /* 0x080fe200078e3cff */
[----:B------:R-:W3:Y:S01]  /*b3f0*/  LDL.LU R2, [R1+0x368] ;  /* 0x0003680001027983 */ /* 0x000ee20000300800 */
[----:B------:R-:W-:Y:S02]  /*b400*/  IMAD.WIDE R12, R195, 0x2, R12 ;  /* 0x00000002c30c7825 */ /* 0x000fe400078e020c */
[----:B------:R-:W-:-:S03]  /*b410*/  LOP3.LUT R8, R9, R8, RZ, 0x3c, !PT ;  /* 0x0000000809087212 */ /* 0x000fc600078e3cff */
[----:B------:R-:W-:Y:S01]  /*b420*/  STL [R1+0x210], R12 ;  /* 0x0002100c01007387 */ /* 0x000fe20000100800 */
[----:B------:R-:W-:-:S03]  /*b430*/  LOP3.LUT R9, R9, R8, RZ, 0x3c, !PT ;  /* 0x0000000809097212 */ /* 0x000fc600078e3cff */
[----:B------:R-:W-:Y:S01]  /*b440*/  IMAD.WIDE R8, R195, 0x2, R8 ;  /* 0x00000002c3087825 */ /* 0x000fe200078e0208 */
[----:B--2---:R-:W-:-:S04]  /*b450*/  LOP3.LUT R11, R11, R10, RZ, 0x3c, !PT ;  /* 0x0000000a0b0b7212 */ /* 0x004fc800078e3cff */
        /* <DEDUP_REMOVED lines=8> */
[----:B------:R0:W5:Y:S04]  /*b4e0*/  LDL.LU R14, [R1+0x360] ;  /* 0x00036000010e7983 */ /* 0x0001680000300800 */
[----:B------:R4:W-:Y:S04]  /*b4f0*/  STL [R1+0x318], R8 ;  /* 0x0003180801007387 */ /* 0x0009e80000100800 */
[----:B------:R3:W-:Y:S01]  /*b500*/  STL [R1+0x2b8], R9 ;  /* 0x0002b80901007387 */ /* 0x0007e20000100800 */
[----:B----4-:R-:W-:-:S03]  /*b510*/  IMAD.MOV.U32 R8, RZ, RZ, R196 ;  /* 0x000000ffff087224 */ /* 0x010fc600078e00c4 */
[----:B------:R-:W4:Y:S01]  /*b520*/  LDL.LU R196, [R1+0x35c] ;  /* 0x00035c0001c47983 */ /* 0x000f220000300800 */
[----:B------:R-:W-:Y:S01]  /*b530*/  WARPGROUP.ARRIVE ;  /* 0x00000000000079c5 */ /* 0x000fe20000000000 */
[----:B------:R-:W-:Y:S01]  /*b540*/  UMOV UR18, UR6 ;  /* 0x0000000600127c82 */ /* 0x000fe20008000000 */
[----:B------:R-:W-:-:S04]  /*b550*/  UMOV UR19, UR7 ;  /* 0x0000000700137c82 */ /* 0x000fc80008000000 */
[----:B------:R-:W-:Y:S01]  /*b560*/  HGMMA.64x256x16.F32 R24, gdesc[UR16].tnspA, R24, gsb0 ;  /* 0x23e00000101879f0 */ /* 0x000fe20008000818 */
[----:B---3--:R-:W-:Y:S01]  /*b570*/  IMAD.MOV.U32 R9, RZ, RZ, R2 ;  /* 0x000000ffff097224 */ /* 0x008fe200078e0002 */
[----:B------:R-:W-:Y:S01]  /*b580*/  LOP3.LUT R11, R11, R10, RZ, 0x3c, !PT ;  /* 0x0000000a0b0b7212 */ /* 0x000fe200078e3cff */
[----:B------:R-:W-:Y:S01]  /*b590*/  IMAD.MOV.U32 R217, RZ, RZ, R13 ;  /* 0x000000ffffd97224 */ /* 0x000fe200078e000d */
[----:B------:R-:W3:Y:S02]  /*b5a0*/  LDL.LU R2, [R1+0x358] ;  /* 0x0003580001027983 */ /* 0x000ee40000300800 */
[----:B------:R-:W-:Y:S02]  /*b5b0*/  LOP3.LUT R9, R9, R8, RZ, 0x3c, !PT ;  /* 0x0000000809097212 */ /* 0x000fe400078e3cff */
[----:B------:R-:W-:Y:S01]  /*b5c0*/  LOP3.LUT R10, R11, R10, RZ, 0x3c, !PT ;  /* 0x0000000a0b0a7212 */ /* 0x000fe200078e3cff */
[----:B------:R-:W-:Y:S01]  /*b5d0*/  IMAD.MOV.U32 R13, RZ, RZ, R218 ;  /* 0x000000ffff0d7224 */ /* 0x000fe200078e00da */
[----:B------:R-:W-:-:S02]  /*b5e0*/  LOP3.LUT R8, R9, R8, RZ, 0x3c, !PT ;  /* 0x0000000809087212 */ /* 0x000fc400078e3cff */
[----:B------:R-:W-:Y:S02]  /*b5f0*/  LOP3.LUT R11, R11, R10, RZ, 0x3c, !PT ;  /* 0x0000000a0b0b7212 */ /* 0x000fe400078e3cff */
[----:B------:R-:W-:Y:S01]  /*b600*/  LOP3.LUT R9, R9, R8, RZ, 0x3c, !PT ;  /* 0x0000000809097212 */ /* 0x000fe200078e3cff */
[----:B------:R-:W-:-:S04]  /*b610*/  IMAD.WIDE R10, R195, 0x2, R10 ;  /* 0x00000002c30a7825 */ /* 0x000fc800078e020a */
[----:B------:R-:W-:-:S04]  /*b620*/  IMAD.WIDE R8, R195, 0x2, R8 ;  /* 0x00000002c3087825 */ /* 0x000fc800078e0208 */
[----:B--2---:R-:W-:Y:S02]  /*b630*/  IMAD.MOV.U32 R12, RZ, RZ, R3 ;  /* 0x000000ffff0c7224 */ /* 0x004fe400078e0003 */
[----:B------:R-:W3:Y:S02]  /*b640*/  LDL.LU R3, [R1+0x354] ;  /* 0x0003540001037983 */ /* 0x000ee40000300800 */
[----:B------:R-:W-:-:S05]  /*b650*/  IMAD.WIDE R12, R195, 0x2, R12 ;  /* 0x00000002c30c7825 */ /* 0x000fca00078e020c */
[----:B------:R4:W-:Y:S01]  /*b660*/  STL [R1+0x218], R12 ;  /* 0x0002180c01007387 */ /* 0x0009e20000100800 */
[----:B------:R-:W-:Y:S01]  /*b670*/  UMOV UR22, UR10 ;  /* 0x0000000a00167c82 */ /* 0x000fe20008000000 */
[----:B------:R-:W-:Y:S01]  /*b680*/  UMOV UR23, UR11 ;  /* 0x0000000b00177c82 */ /* 0x000fe20008000000 */
[----:B----4-:R-:W-:Y:S02]  /*b690*/  IMAD.MOV.U32 R12, RZ, RZ, R196 ;  /* 0x000000ffff0c7224 */ /* 0x010fe400078e00c4 */
[----:B------:R-:W2:Y:S04]  /*b6a0*/  LDL.LU R196, [R1+0x350] ;  /* 0x0003500001c47983 */ /* 0x000ea80000300800 */
[----:B------:R-:W-:Y:S04]  /*b6b0*/  STL [R1+0x2bc], R10 ;  /* 0x0002bc0a01007387 */ /* 0x000fe80000100800 */
[----:B------:R-:W-:Y:S04]  /*b6c0*/  STL [R1+0x21c], R11 ;  /* 0x00021c0b01007387 */ /* 0x000fe80000100800 */
[----:B------:R-:W-:Y:S04]  /*b6d0*/  STL [R1+0x31c], R8 ;  /* 0x00031c0801007387 */ /* 0x000fe80000100800 */
[----:B------:R1:W-:Y:S04]  /*b6e0*/  STL [R1+0x2c0], R9 ;  /* 0x0002c00901007387 */ /* 0x0003e80000100800 */
[----:B-1----:R-:W4:Y:S01]  /*b6f0*/  LDL.LU R9, [R1+0x2c8] ;  /* 0x0002c80001097983 */ /* 0x002f220000300800 */
[----:B------:R-:W-:-:S03]  /*b700*/  IMAD.MOV.U32 R11, RZ, RZ, R6 ;  /* 0x000000ffff0b7224 */ /* 0x000fc600078e0006 */
[----:B------:R-:W4:Y:S01]  /*b710*/  LDL.LU R6, [R1+0x34c] ;  /* 0x00034c0001067983 */ /* 0x000f220000300800 */
[----:B------:R-:W-:Y:S02]  /*b720*/  WARPGROUP.DEPBAR.LE gsb0, 0x0 ;  /* 0x00008000000079c5 */ /* 0x000fe40000010000 */
[----:B------:R-:W-:-:S06]  /*b730*/  WARPGROUP.ARRIVE ;  /* 0x00000000000079c5 */ /* 0x000fcc0000000000 */
[----:B------:R-:W-:Y:S01]  /*b740*/  HGMMA.64x256x16.F32 R24, gdesc[UR20].tnspA, R24, gsb0 ;  /* 0x23e00000141879f0 */ /* 0x000fe20008000818 */
[----:B------:R-:W-:Y:S02]  /*b750*/  IMAD.MOV.U32 R218, RZ, RZ, R13 ;  /* 0x000000ffffda7224 */ /* 0x000fe400078e000d */
[----:B------:R-:W1:Y:S01]  /*b760*/  LDC R13, c[0x0][0x238] ;  /* 0x00008e00ff0d7b82 */ /* 0x000e620000000800 */
[----:B------:R-:W-:Y:S02]  /*b770*/  IMAD.MOV.U32 R10, RZ, RZ, R7 ;  /* 0x000000ffff0a7224 */ /* 0x000fe400078e0007 */
[----:B------:R-:W-:Y:S01]  /*b780*/  IMAD.MOV.U32 R8, RZ, RZ, R12 ;  /* 0x000000ffff087224 */ /* 0x000fe200078e000c */
[----:B------:R0:W5:Y:S01]  /*b790*/  LDL.LU R7, [R1+0x348] ;  /* 0x0003480001077983 */ /* 0x0001620000300800 */
[----:B------:R-:W-:-:S05]  /*b7a0*/  IMAD.WIDE R10, R195, 0x2, R10 ;  /* 0x00000002c30a7825 */ /* 0x000fca00078e020a */
[----:B------:R-:W-:Y:S04]  /*b7b0*/  STL [R1+0x2c4], R10 ;  /* 0x0002c40a01007387 */ /* 0x000fe80000100800 */
[----:B------:R-:W-:Y:S01]  /*b7c0*/  STL [R1+0x220], R11 ;  /* 0x0002200b01007387 */ /* 0x000fe20000100800 */
[----:B-1----:R-:W-:-:S04]  /*b7d0*/  IMAD.SHL.U32 R13, R13, 0x20, RZ ;  /* 0x000000200d0d7824 */ /* 0x002fc800078e00ff */
[----:B---3--:R-:W-:-:S04]  /*b7e0*/  IMAD.WIDE R2, R13, 0x2, R2 ;  /* 0x000000020d027825 */ /* 0x008fc800078e0202 */
[----:B--2---:R-:W-:-:S05]  /*b7f0*/  VIADD R196, R196, 0xffffffff ;  /* 0xffffffffc4c47836 */ /* 0x004fca0000000000 */
[----:B------:R-:W-:Y:S01]  /*b800*/  ISETP.NE.U32.AND P0, PT, R196, RZ, PT ;  /* 0x000000ffc400720c */ /* 0x000fe20003f05070 */
[----:B----4-:R-:W-:-:S05]  /*b810*/  IMAD.WIDE R8, R195, 0x2, R8 ;  /* 0x00000002c3087825 */ /* 0x010fca00078e0208 */
[----:B------:R1:W-:Y:S04]  /*b820*/  STL [R1+0x300], R8 ;  /* 0x0003000801007387 */ /* 0x0003e80000100800 */
[----:B------:R0:W-:Y:S01]  /*b830*/  STL [R1+0x2c8], R9 ;  /* 0x0002c80901007387 */ /* 0x0001e20000100800 */
[----:B------:R-:W-:Y:S02]  /*b840*/  WARPGROUP.DEPBAR.LE gsb0, 0x0 ;  /* 0x00008000000079c5 */ /* 0x000fe40000010000 */
[----:B------:R-:W-:Y:S02]  /*b850*/  VIADD R6, R6, 0xffffffe0 ;  /* 0xffffffe006067836 */ /* 0x000fe40000000000 */
[----:B-1----:R-:W-:Y:S02]  /*b860*/  IMAD.MOV.U32 R8, RZ, RZ, R2 ;  /* 0x000000ffff087224 */ /* 0x002fe400078e0002 */
[----:B------:R-:W-:Y:S01]  /*b870*/  IMAD.MOV.U32 R2, RZ, RZ, R3 ;  /* 0x000000ffff027224 */ /* 0x000fe200078e0003 */
[----:B------:R-:W-:Y:S06]  /*b880*/  @P0 BRA `(.L_x_1) ;  /* 0xffffffa000d80947 */ /* 0x000fec000383ffff */
[----:B------:R1:W-:Y:S04]  /*b890*/  STL [R1+0x34c], R16 ;  /* 0x00034c1001007387 */ /* 0x0003e80000100800 */
[----:B-1----:R-:W2:Y:S04]  /*b8a0*/  LDL.LU R16, [R1+0x1fc] ;  /* 0x0001fc0001107983 */ /* 0x002ea80000300800 */
[----:B-----5:R1:W-:Y:S04]  /*b8b0*/  STL [R1+0x348], R7 ;  /* 0x0003480701007387 */ /* 0x0203e80000100800 */
[----:B-1----:R-:W3:Y:S04]  /*b8c0*/  LDL.LU R7, [R1+0x1f4] ;  /* 0x0001f40001077983 */ /* 0x002ee80000300800 */
[----:B------:R-:W4:Y:S04]  /*b8d0*/  LDL.LU R14, [R1+0x1e8] ;  /* 0x0001e800010e7983 */ /* 0x000f280000300800 */
        /* <DEDUP_REMOVED lines=64> */
[----:B------:R-:W4:Y:S01]  /*bce0*/  LDL.LU R3, [R1+0xe4] ;  /* 0x0000e40001037983 */ /* 0x000f220000300800 */
[----:B------:R-:W-:-:S03]  /*bcf0*/  F2FP.F16.F32.PACK_AB R151, R151, R150 ;  /* 0x000000969797723e */ /* 0x000fc600000000ff */
[----:B0-----:R-:W4:Y:S01]  /*bd00*/  LDL.LU R9, [R1+0xe0] ;  /* 0x0000e00001097983 */ /* 0x001f220000300800 */
[----:B------:R-:W-:-:S03]  /*bd10*/  F2FP.F16.F32.PACK_AB R150, R149, R148 ;  /* 0x000000949596723e */ /* 0x000fc600000000ff */
[----:B------:R-:W4:Y:S04]  /*bd20*/  LDL.LU R10, [R1+0xdc] ;  /* 0x0000dc00010a7983 */ /* 0x000f280000300800 */
[----:B------:R-:W4:Y:S04]  /*bd30*/  LDL.LU R11, [R1+0xd8] ;  /* 0x0000d800010b7983 */ /* 0x000f280000300800 */
[----:B------:R-:W4:Y:S04]  /*bd40*/  LDL.LU R12, [R1+0xd4] ;  /* 0x0000d400010c7983 */ /* 0x000f280000300800 */
[----:B------:R-:W4:Y:S04]  /*bd50*/  LDL.LU R13, [R1+0xd0] ;  /* 0x0000d000010d7983 */ /* 0x000f280000300800 */
[----:B------:R-:W2:Y:S04]  /*bd60*/  LDL.LU R149, [R1+0x1f8] ;  /* 0x0001f80001957983 */ /* 0x000ea80000300800 */
[----:B------:R-:W3:Y:S01]  /*bd70*/  LDL.LU R148, [R1+0x1f0] ;  /* 0x0001f00001947983 */ /* 0x000ee20000300800 */
[----:B------:R-:W-:-:S02]  /*bd80*/  F2FP.F16.F32.PACK_AB R147, R147, R146 ;  /* 0x000000929393723e */ /* 0x000fc400000000ff */
[----:B------:R-:W-:Y:S02]  /*bd90*/  F2FP.F16.F32.PACK_AB R146, R145, R144 ;  /* 0x000000909192723e */ /* 0x000fe400000000ff */
[----:B--2---:R-:W-:Y:S02]  /*bda0*/  F2FP.F16.F32.PACK_AB R149, R16, R149 ;  /* 0x000000951095723e */ /* 0x004fe400000000ff */
[----:B------:R-:W2:Y:S01]  /*bdb0*/  LDL.LU R16, [R1+0x34c] ;  /* 0x00034c0001107983 */ /* 0x000ea20000300800 */
[----:B---3--:R-:W-:-:S03]  /*bdc0*/  F2FP.F16.F32.PACK_AB R148, R7, R148 ;  /* 0x000000940794723e */ /* 0x008fc600000000ff */
[----:B------:R1:W5:Y:S04]  /*bdd0*/  LDL.LU R7, [R1+0x348] ;  /* 0x0003480001077983 */ /* 0x0003680000300800 */
[----:B------:R-:W3:Y:S01]  /*bde0*/  LDL.LU R145, [R1+0x1ec] ;  /* 0x0001ec0001917983 */ /* 0x000ee20000300800 */
[----:B------:R-:W-:Y:S02]  /*bdf0*/  F2FP.F16.F32.PACK_AB R143, R143, R142 ;  /* 0x0000008e8f8f723e */ /* 0x000fe400000000ff */
[----:B------:R-:W-:Y:S02]  /*be00*/  F2FP.F16.F32.PACK_AB R139, R139, R138 ;  /* 0x0000008a8b8b723e */ /* 0x000fe400000000ff */
[----:B------:R-:W-:Y:S02]  /*be10*/  F2FP.F16.F32.PACK_AB R135, R135, R134 ;  /* 0x000000868787723e */ /* 0x000fe400000000ff */
[----:B------:R-:W-:-:S02]  /*be20*/  F2FP.F16.F32.PACK_AB R131, R131, R130 ;  /* 0x000000828383723e */ /* 0x000fc400000000ff */
[----:B------:R-:W-:Y:S02]  /*be30*/  F2FP.F16.F32.PACK_AB R127, R127, R126 ;  /* 0x0000007e7f7f723e */ /* 0x000fe400000000ff */
[----:B------:R-:W-:Y:S02]  /*be40*/  F2FP.F16.F32.PACK_AB R123, R123, R122 ;  /* 0x0000007a7b7b723e */ /* 0x000fe400000000ff */
        /* <DEDUP_REMOVED lines=54> */
[----:B----4-:R-:W-:Y:S02]  /*c1b0*/  F2FP.F16.F32.PACK_AB R144, R5, R8 ;  /* 0x000000080590723e */ /* 0x010fe400000000ff */
        /* <DEDUP_REMOVED lines=59> */
[----:B--2---:R-:W-:Y:S02]  /*c570*/  F2FP.F16.F32.PACK_AB R24, R16, R15 ;  /* 0x0000000f1018723e */ /* 0x004fe400000000ff */
[----:B-1-3--:R-:W-:-:S07]  /*c580*/  F2FP.F16.F32.PACK_AB R145, R145, R14 ;  /* 0x0000000e9191723e */ /* 0x00afce00000000ff */
.L_x_0:
[----:B------:R-:W2:Y:S01]  /*c590*/  LDL.LU R5, [R1+0x328] ;  /* 0x0003280001057983 */ /* 0x000ea20000300800 */
[----:B------:R-:W-:Y:S01]  /*c5a0*/  ULDC.64 UR6, c[0x0][0x228] ;  /* 0x00008a0000067ab9 */ /* 0x000fe20000000a00 */
[----:B-----5:R-:W-:Y:S01]  /*c5b0*/  VIADD R4, R7, 0x1 ;  /* 0x0000000107047836 */ /* 0x020fe20000000000 */
[----:B------:R-:W-:Y:S01]  /*c5c0*/  ULDC UR4, c[0x0][0x22c] ;  /* 0x00008b0000047ab9 */ /* 0x000fe20000000800 */
[----:B------:R-:W1:Y:S01]  /*c5d0*/  S2R R2, SR_TID.X ;  /* 0x0000000000027919 */ /* 0x000e620000002100 */
[----:B------:R-:W-:Y:S01]  /*c5e0*/  ULDC UR5, c[0x0][0x22c] ;  /* 0x00008b0000057ab9 */ /* 0x000fe20000000800 */
[----:B------:R-:W3:Y:S01]  /*c5f0*/  S2R R8, SR_TID.X ;  /* 0x0000000000087919 */ /* 0x000ee20000002100 */
[----:B------:R-:W4:Y:S01]  /*c600*/  S2R R6, SR_TID.X ;  /* 0x0000000000067919 */ /* 0x000f220000002100 */
[C---:B-1----:R-:W-:Y:S02]  /*c610*/  IMAD.SHL.U32 R0, R2.reuse, 0x10, RZ ;  /* 0x0000001002007824 */ /* 0x042fe400078e00ff */
[----:B------:R-:W-:Y:S01]  /*c620*/  IMAD.SHL.U32 R2, R2, 0x40, RZ ;  /* 0x0000004002027824 */ /* 0x000fe200078e00ff */
[----:B---3--:R-:W-:-:S02]  /*c630*/  LOP3.LUT R8, R8, 0x60, RZ, 0xc0, !PT ;  /* 0x0000006008087812 */ /* 0x008fc400078ec0ff */
[----:B------:R-:W-:Y:S02]  /*c640*/  LOP3.LUT R0, R0, 0xf0, RZ, 0xc0, !PT ;  /* 0x000000f000007812 */ /* 0x000fe400078ec0ff */
[----:B------:R-:W-:Y:S01]  /*c650*/  LOP3.LUT R3, R2, 0x400, RZ, 0xc0, !PT ;  /* 0x0000040002037812 */ /* 0x000fe200078ec0ff */
[----:B------:R-:W-:Y:S01]  /*c660*/  VIADD R2, R7, 0x3 ;  /* 0x0000000307027836 */ /* 0x000fe20000000000 */
[----:B----4-:R-:W-:Y:S02]  /*c670*/  LOP3.LUT R6, R6, 0x7f, RZ, 0xc0, !PT ;  /* 0x0000007f06067812 */ /* 0x010fe400078ec0ff */
[----:B------:R-:W-:Y:S01]  /*c680*/  IADD3 R0, R3, UR12, R0 ;  /* 0x0000000c03007c10 */ /* 0x000fe2000fffe000 */
[----:B------:R-:W-:Y:S01]  /*c690*/  BAR.SYNC.DEFER_BLOCKING 0x0 ;  /* 0x0000000000007b1d */ /* 0x000fe20000010000 */
[----:B--2---:R-:W-:-:S05]  /*c6a0*/  ISETP.GE.AND P0, PT, R5, UR6, PT ;  /* 0x0000000605007c0c */ /* 0x004fca000bf06270 */
[----:B------:R-:W-:Y:S01]  /*c6b0*/  ULDC UR6, c[0x0][0x248] ;  /* 0x0000920000067ab9 */ /* 0x000fe20000000800 */
[----:B------:R-:W-:Y:S01]  /*c6c0*/  ISETP.LT.AND P5, PT, R4, UR4, !P0 ;  /* 0x0000000404007c0c */ /* 0x000fe2000c7a1270 */
[C---:B------:R-:W-:Y:S01]  /*c6d0*/  VIADD R4, R7.reuse, 0x2 ;  /* 0x0000000207047836 */ /* 0x040fe20000000000 */
[----:B------:R-:W-:Y:S01]  /*c6e0*/  ULDC UR4, c[0x0][0x22c] ;  /* 0x00008b0000047ab9 */ /* 0x000fe20000000800 */
[----:B------:R-:W-:Y:S01]  /*c6f0*/  ISETP.LT.AND P1, PT, R2, UR5, !P0 ;  /* 0x0000000502007c0c */ /* 0x000fe2000c721270 */
[C---:B------:R-:W-:Y:S01]  /*c700*/  VIADD R2, R7.reuse, 0x4 ;  /* 0x0000000407027836 */ /* 0x040fe20000000000 */
[----:B------:R-:W-:Y:S01]  /*c710*/  ISETP.LT.AND P4, PT, R7, UR7, !P0 ;  /* 0x0000000707007c0c */ /* 0x000fe2000c781270 */
[----:B------:R-:W-:Y:S01]  /*c720*/  ULDC UR7, c[0x0][0x22c] ;  /* 0x00008b0000077ab9 */ /* 0x000fe20000000800 */
[----:B------:R-:W-:Y:S01]  /*c730*/  ISETP.LT.AND P2, PT, R4, UR4, !P0 ;  /* 0x0000000404007c0c */ /* 0x000fe2000c741270 */
[----:B------:R-:W-:Y:S01]  /*c740*/  IMAD R4, R8, 0x8, R0 ;  /* 0x0000000808047824 */ /* 0x000fe200078e0200 */
[----:B------:R-:W-:Y:S01]  /*c750*/  LEA R0, R6, UR12, 0x4 ;  /* 0x0000000c06007c11 */ /* 0x000fe2000f8e20ff */
[----:B------:R-:W-:-:S02]  /*c760*/  ULDC UR4, c[0x0][0x22c] ;  /* 0x00008b0000047ab9 */ /* 0x000fc40000000800 */
[----:B------:R-:W-:Y:S01]  /*c770*/  ISETP.LT.AND P3, PT, R2, UR4, !P0 ;  /* 0x0000000402007c0c */ /* 0x000fe2000c761270 */
[----:B------:R-:W-:Y:S01]  /*c780*/  STSM.16.M88.4 [R4], R24 ;  /* 0x0000001804007844 */ /* 0x000fe20000000200 */
[----:B------:R-:W-:Y:S02]  /*c790*/  ULDC UR4, c[0x0][0x244] ;  /* 0x0000910000047ab9 */ /* 0x000fe40000000800 */
[----:B------:R-:W-:Y:S01]  /*c7a0*/  IMAD R3, R5, UR4, RZ ;  /* 0x0000000405037c24 */ /* 0x000fe2000f8e02ff */
[----:B------:R-:W-:Y:S01]  /*c7b0*/  BAR.SYNC.DEFER_BLOCKING 0x0 ;  /* 0x0000000000007b1d */ /* 0x000fe20000010000 */
[----:B------:R-:W-:-:S05]  /*c7c0*/  IMAD R5, R7, UR6, RZ ;  /* 0x0000000607057c24 */ /* 0x000fca000f8e02ff */
[----:B------:R-:W-:Y:S01]  /*c7d0*/  ULDC.64 UR4, c[0x0][0x220] ;  /* 0x0000880000047ab9 */ /* 0x000fe20000000a00 */
[----:B------:R-:W-:Y:S01]  /*c7e0*/  ULDC UR6, c[0x0][0x248] ;  /* 0x0000920000067ab9 */ /* 0x000fe20000000800 */
[----:B------:R-:W-:Y:S01]  /*c7f0*/  LEA R2, P6, R3, UR4, 0x1 ;  /* 0x0000000403027c11 */ /* 0x000fe2000f8c08ff */
[----:B------:R-:W-:Y:S02]  /*c800*/  ULDC UR4, c[0x0][0x248] ;  /* 0x0000920000047ab9 */ /* 0x000fe40000000800 */
[----:B------:R-:W-:Y:S01]  /*c810*/  VIADD R6, R5, UR4 ;  /* 0x0000000405067c36 */ /* 0x000fe20008000000 */
[----:B------:R-:W-:Y:S01]  /*c820*/  LEA.HI.X.SX32 R3, R3, UR5, 0x1, P6 ;  /* 0x0000000503037c11 */ /* 0x000fe2000b0f0eff */
[----:B------:R-:W-:Y:S01]  /*c830*/  ULDC UR4, c[0x0][0x248] ;  /* 0x0000920000047ab9 */ /* 0x000fe20000000800 */
[----:B------:R-:W-:Y:S01]  /*c840*/  ULDC UR5, c[0x0][0x22c] ;  /* 0x00008b0000057ab9 */ /* 0x000fe20000000800 */
[----:B------:R-:W1:Y:S01]  /*c850*/  LDS.128 R8, [R0] ;  /* 0x0000000000087984 */ /* 0x000e620000000c00 */
[----:B------:R-:W-:Y:S06]  /*c860*/  BAR.SYNC.DEFER_BLOCKING 0x0 ;  /* 0x0000000000007b1d */ /* 0x000fec0000010000 */
[----:B------:R-:W-:Y:S02]  /*c870*/  STSM.16.M88.4 [R4], R28 ;  /* 0x0000001c04007844 */ /* 0x000fe40000000200 */
[----:B------:R-:W-:Y:S06]  /*c880*/  BAR.SYNC.DEFER_BLOCKING 0x0 ;  /* 0x0000000000007b1d */ /* 0x000fec0000010000 */
[----:B------:R-:W2:Y:S02]  /*c890*/  LDS.128 R12, [R0] ;  /* 0x00000000000c7984 */ /* 0x000ea40000000c00 */
[----:B------:R-:W-:Y:S06]  /*c8a0*/  BAR.SYNC.DEFER_BLOCKING 0x0 ;  /* 0x0000000000007b1d */ /* 0x000fec0000010000 */
[----:B------:R-:W-:Y:S02]  /*c8b0*/  STSM.16.M88.4 [R4], R32 ;  /* 0x0000002004007844 */ /* 0x000fe40000000200 */
[----:B------:R-:W-:Y:S06]  /*c8c0*/  BAR.SYNC.DEFER_BLOCKING 0x0 ;  /* 0x0000000000007b1d */ /* 0x000fec0000010000 */
[----:B------:R-:W3:Y:S02]  /*c8d0*/  LDS.128 R16, [R0] ;  /* 0x0000000000107984 */ /* 0x000ee40000000c00 */
[----:B------:R-:W-:Y:S06]  /*c8e0*/  BAR.SYNC.DEFER_BLOCKING 0x0 ;  /* 0x0000000000007b1d */ /* 0x000fec0000010000 */
[----:B------:R-:W-:Y:S02]  /*c8f0*/  STSM.16.M88.4 [R4], R36 ;  /* 0x0000002404007844 */ /* 0x000fe40000000200 */
[----:B------:R-:W-:Y:S06]  /*c900*/  BAR.SYNC.DEFER_BLOCKING 0x0 ;  /* 0x0000000000007b1d */ /* 0x000fec0000010000 */
[----:B0-----:R-:W0:Y:S02]  /*c910*/  LDS.128 R20, [R0] ;  /* 0x0000000000147984 */ /* 0x001e240000000c00 */
[----:B------:R-:W-:Y:S06]  /*c920*/  BAR.SYNC.DEFER_BLOCKING 0x0 ;  /* 0x0000000000007b1d */ /* 0x000fec0000010000 */
[----:B------:R-:W-:Y:S02]  /*c930*/  STSM.16.M88.4 [R4], R40 ;  /* 0x0000002804007844 */ /* 0x000fe40000000200 */
[----:B------:R-:W-:Y:S06]  /*c940*/  BAR.SYNC.DEFER_BLOCKING 0x0 ;  /* 0x0000000000007b1d */ /* 0x000fec0000010000 */
[----:B------:R-:W4:Y:S02]  /*c950*/  LDS.128 R24, [R0] ;  /* 0x0000000000187984 */ /* 0x000f240000000c00 */
        /* <DEDUP_REMOVED lines=89> */
[----:B------:R1:W-:Y:S02]  /*cef0*/  STSM.16.M88.4 [R4], R132 ;  /* 0x0000008404007844 */ /* 0x0003e40000000200 */
[----:B------:R-:W-:Y:S01]  /*cf00*/  BAR.SYNC.DEFER_BLOCKING 0x0 ;  /* 0x0000000000007b1d */ /* 0x000fe20000010000 */
[----:B-1----:R-:W-:-:S04]  /*cf10*/  LEA R132, P6, R5, R2, 0x1 ;  /* 0x0000000205847211 */ /* 0x002fc800078c08ff */
[----:B------:R-:W-:Y:S01]  /*cf20*/  LEA.HI.X.SX32 R133, R5, R3, 0x1, P6 ;  /* 0x0000000305857211 */ /* 0x000fe200030f0eff */
[----:B------:R-:W-:Y:S01]  /*cf30*/  VIADD R5, R7, 0x5 ;  /* 0x0000000507057836 */ /* 0x000fe20000000000 */
[----:B------:R-:W-:-:S04]  /*cf40*/  LEA R134, P6, R6, R2, 0x1 ;  /* 0x0000000206867211 */ /* 0x000fc800078c08ff */
[C---:B------:R-:W-:Y:S01]  /*cf50*/  LEA.HI.X.SX32 R135, R6.reuse, R3, 0x1, P6 ;  /* 0x0000000306877211 */ /* 0x040fe200030f0eff */
[----:B------:R-:W1:Y:S01]  /*cf60*/  LDS.128 R116, [R0] ;  /* 0x0000000000747984 */ /* 0x000e620000000c00 */
[----:B------:R-:W-:Y:S06]  /*cf70*/  BAR.SYNC.DEFER_BLOCKING 0x0 ;  /* 0x0000000000007b1d */ /* 0x000fec0000010000 */
[----:B------:R2:W-:Y:S02]  /*cf80*/  STSM.16.M88.4 [R4], R136 ;  /* 0x0000008804007844 */ /* 0x0005e40000000200 */
[----:B------:R-:W-:Y:S01]  /*cf90*/  BAR.SYNC.DEFER_BLOCKING 0x0 ;  /* 0x0000000000007b1d */ /* 0x000fe20000010000 */
[----:B--2---:R-:W-:Y:S01]  /*cfa0*/  VIADD R136, R6, UR4 ;  /* 0x0000000406887c36 */ /* 0x004fe20008000000 */
[----:B------:R-:W-:-:S04]  /*cfb0*/  PRMT R137, R8, 0x7632, R137 ;  /* 0x0000763208897816 */ /* 0x000fc80000000089 */
[----:B------:R-:W-:Y:S01]  /*cfc0*/  ULDC UR4, c[0x0][0x248] ;  /* 0x0000920000047ab9 */ /* 0x000fe20000000800 */
[----:B------:R-:W-:Y:S01]  /*cfd0*/  VIADD R6, R7, 0x6 ;  /* 0x0000000607067836 */ /* 0x000fe20000000000 */
[----:B------:R-:W2:Y:S01]  /*cfe0*/  LDS.128 R120, [R0] ;  /* 0x0000000000787984 */ /* 0x000ea20000000c00 */
[----:B------:R-:W-:Y:S06]  /*cff0*/  BAR.SYNC.DEFER_BLOCKING 0x0 ;  /* 0x0000000000007b1d */ /* 0x000fec0000010000 */
[----:B------:R-:W-:Y:S02]  /*d000*/  STSM.16.M88.4 [R4], R140 ;  /* 0x0000008c04007844 */ /* 0x000fe40000000200 */
[----:B------:R-:W-:Y:S06]  /*d010*/  BAR.SYNC.DEFER_BLOCKING 0x0 ;  /* 0x0000000000007b1d */ /* 0x000fec0000010000 */
[----:B------:R-:W2:Y:S02]  /*d020*/  LDS.128 R124, [R0] ;  /* 0x00000000007c7984 */ /* 0x000ea40000000c00 */
[----:B------:R-:W-:Y:S06]  /*d030*/  BAR.SYNC.DEFER_BLOCKING 0x0 ;  /* 0x0000000000007b1d */ /* 0x000fec0000010000 */
[----:B------:R-:W-:Y:S02]  /*d040*/  STSM.16.M88.4 [R4], R144 ;  /* 0x0000009004007844 */ /* 0x000fe40000000200 */
[----:B------:R-:W-:Y:S06]  /*d050*/  BAR.SYNC.DEFER_BLOCKING 0x0 ;  /* 0x0000000000007b1d */ /* 0x000fec0000010000 */
[----:B------:R-:W2:Y:S02]  /*d060*/  LDS.128 R128, [R0] ;  /* 0x0000000000807984 */ /* 0x000ea40000000c00 */
[----:B------:R-:W-:Y:S06]  /*d070*/  BAR.SYNC.DEFER_BLOCKING 0x0 ;  /* 0x0000000000007b1d */ /* 0x000fec0000010000 */
[----:B------:R3:W-:Y:S02]  /*d080*/  STSM.16.M88.4 [R4], R148 ;  /* 0x0000009404007844 */ /* 0x0007e40000000200 */
[----:B------:R-:W-:Y:S01]  /*d090*/  BAR.SYNC.DEFER_BLOCKING 0x0 ;  /* 0x0000000000007b1d */ /* 0x000fe20000010000 */
[----:B---3--:R-:W-:-:S05]  /*d0a0*/  LEA R4, P6, R136, R2, 0x1 ;  /* 0x0000000288047211 */ /* 0x008fca00078c08ff */
[----:B------:R3:W-:Y:S01]  /*d0b0*/  @P4 STG.E.U16 desc[UR14][R132.64], R8 ;  /* 0x0000000884004986 */ /* 0x0007e2000c10150e */
[----:B------:R-:W-:Y:S01]  /*d0c0*/  ISETP.LT.AND P4, PT, R5, UR5, !P0 ;  /* 0x0000000505007c0c */ /* 0x000fe2000c781270 */
[----:B------:R-:W-:Y:S01]  /*d0d0*/  ULDC UR5, c[0x0][0x22c] ;  /* 0x00008b0000057ab9 */ /* 0x000fe20000000800 */
[C---:B------:R-:W-:Y:S01]  /*d0e0*/  LEA.HI.X.SX32 R5, R136.reuse, R3, 0x1, P6 ;  /* 0x0000000388057211 */ /* 0x040fe200030f0eff */
[----:B------:R-:W-:Y:S01]  /*d0f0*/  VIADD R136, R136, UR4 ;  /* 0x0000000488887c36 */ /* 0x000fe20008000000 */
[----:B------:R0:W-:Y:S01]  /*d100*/  @P5 STG.E.U16 desc[UR14][R134.64], R137 ;  /* 0x0000008986005986 */ /* 0x0001e2000c10150e */
[----:B------:R-:W-:Y:S01]  /*d110*/  ISETP.LT.AND P5, PT, R6, UR5, !P0 ;  /* 0x0000000506007c0c */ /* 0x000fe2000c7a1270 */
[----:B------:R-:W-:Y:S01]  /*d120*/  ULDC UR4, c[0x0][0x248] ;  /* 0x0000920000047ab9 */ /* 0x000fe20000000800 */
[----:B------:R-:W-:Y:S01]  /*d130*/  ULDC UR5, c[0x0][0x22c] ;  /* 0x00008b0000057ab9 */ /* 0x000fe20000000800 */
[----:B------:R4:W-:Y:S01]  /*d140*/  @P2 STG.E.U16 desc[UR14][R4.64], R9 ;  /* 0x0000000904002986 */ /* 0x0009e2000c10150e */
[C---:B------:R-:W-:Y:S01]  /*d150*/  VIADD R6, R136.reuse, UR4 ;  /* 0x0000000488067c36 */ /* 0x040fe20008000000 */
[----:B------:R-:W-:Y:S01]  /*d160*/  ULDC UR4, c[0x0][0x22c] ;  /* 0x00008b0000047ab9 */ /* 0x000fe20000000800 */
[----:B---3--:R-:W-:Y:S01]  /*d170*/  LEA R132, P2, R136, R2, 0x1 ;  /* 0x0000000288847211 */ /* 0x008fe200078408ff */
[----:B------:R-:W-:-:S03]  /*d180*/  VIADD R8, R7, 0x7 ;  /* 0x0000000707087836 */ /* 0x000fc60000000000 */
[-C--:B------:R-:W-:Y:S02]  /*d190*/  LEA.HI.X.SX32 R133, R136, R3.reuse, 0x1, P2 ;  /* 0x0000000388857211 */ /* 0x080fe400010f0eff */
[----:B0-----:R-:W-:Y:S02]  /*d1a0*/  PRMT R135, R9, 0x7632, R135 ;  /* 0x0000763209877816 */ /* 0x001fe40000000087 */
[----:B------:R-:W-:Y:S01]  /*d1b0*/  ISETP.LT.AND P2, PT, R8, UR5, !P0 ;  /* 0x0000000508007c0c */ /* 0x000fe2000c741270 */
[C---:B------:R-:W-:Y:S01]  /*d1c0*/  VIADD R8, R7.reuse, 0x8 ;  /* 0x0000000807087836 */ /* 0x040fe20000000000 */
[----:B------:R-:W-:Y:S01]  /*d1d0*/  LEA R134, P6, R6, R2, 0x1 ;  /* 0x0000000206867211 */ /* 0x000fe200078c08ff */
[----:B------:R0:W-:Y:S01]  /*d1e0*/  @P1 STG.E.U16 desc[UR14][R132.64], R135 ;  /* 0x0000008784001986 */ /* 0x0001e2000c10150e */
[C---:B----4-:R-:W-:Y:S01]  /*d1f0*/  VIADD R5, R7.reuse, 0x9 ;  /* 0x0000000907057836 */ /* 0x050fe20000000000 */
[----:B------:R-:W-:Y:S01]  /*d200*/  PRMT R9, R10, 0x7632, R9 ;  /* 0x000076320a097816 */ /* 0x000fe20000000009 */
[----:B------:R-:W-:Y:S01]  /*d210*/  ULDC UR5, c[0x0][0x22c] ;  /* 0x00008b0000057ab9 */ /* 0x000fe20000000800 */
[----:B------:R-:W-:Y:S01]  /*d220*/  ISETP.LT.AND P1, PT, R8, UR4, !P0 ;  /* 0x0000000408007c0c */ /* 0x000fe2000c721270 */
[----:B------:R-:W-:Y:S01]  /*d230*/  ULDC UR4, c[0x0][0x248] ;  /* 0x0000920000047ab9 */ /* 0x000fe20000000800 */
[----:B------:R-:W-:Y:S01]  /*d240*/  VIADD R8, R7, 0xa ;  /* 0x0000000a07087836 */ /* 0x000fe20000000000 */
[C---:B0-----:R-:W-:Y:S01]  /*d250*/  LEA.HI.X.SX32 R135, R6.reuse, R3, 0x1, P6 ;  /* 0x0000000306877211 */ /* 0x041fe200030f0eff */
[----:B------:R-:W-:Y:S01]  /*d260*/  VIADD R6, R6, UR4 ;  /* 0x0000000406067c36 */ /* 0x000fe20008000000 */
[----:B------:R-:W-:-:S03]  /*d270*/  ULDC UR4, c[0x0][0x22c] ;  /* 0x00008b0000047ab9 */ /* 0x000fc60000000800 */
[----:B------:R0:W-:Y:S01]  /*d280*/  @P3 STG.E.U16 desc[UR14][R134.64], R10 ;  /* 0x0000000a86003986 */ /* 0x0001e2000c10150e */
[CC--:B------:R-:W-:Y:S02]  /*d290*/  LEA R4, P6, R6.reuse, R2.reuse, 0x1 ;  /* 0x0000000206047211 */ /* 0x0c0fe400078c08ff */
[----:B------:R-:W-:Y:S01]  /*d2a0*/  ISETP.LT.AND P3, PT, R5, UR4, !P0 ;  /* 0x0000000405007c0c */ /* 0x000fe2000c761270 */
[----:B------:R-:W-:Y:S01]  /*d2b0*/  ULDC UR4, c[0x0][0x248] ;  /* 0x0000920000047ab9 */ /* 0x000fe20000000800 */
[CC--:B------:R-:W-:Y:S01]  /*d2c0*/  LEA.HI.X.SX32 R5, R6.reuse, R3.reuse, 0x1, P6 ;  /* 0x0000000306057211 */ /* 0x0c0fe200030f0eff */
[----:B------:R-:W-:Y:S01]  /*d2d0*/  VIADD R6, R6, UR4 ;  /* 0x0000000406067c36 */ /* 0x000fe20008000000 */
[----:B------:R-:W-:Y:S01]  /*d2e0*/  ULDC UR4, c[0x0][0x248] ;  /* 0x0000920000047ab9 */ /* 0x000fe20000000800 */
[----:B------:R-:W-:Y:S01]  /*d2f0*/  ISETP.LT.AND P6, PT, R8, UR5, !P0 ;  /* 0x0000000508007c0c */ /* 0x000fe2000c7c1270 */
[----:B------:R-:W-:Y:S01]  /*d300*/  ULDC UR5, c[0x0][0x248] ;  /* 0x0000920000057ab9 */ /* 0x000fe20000000800 */
[----:B------:R3:W-:Y:S01]  /*d310*/  @P4 STG.E.U16 desc[UR14][R4.64], R9 ;  /* 0x0000000904004986 */ /* 0x0007e2000c10150e */
[CC--:B------:R-:W-:Y:S01]  /*d320*/  LEA R8, P4, R6.reuse, R2.reuse, 0x1 ;  /* 0x0000000206087211 */ /* 0x0c0fe200078808ff */
[C---:B0-----:R-:W-:Y:S01]  /*d330*/  VIADD R10, R6.reuse, UR4 ;  /* 0x00000004060a7c36 */ /* 0x041fe20008000000 */
[----:B------:R-:W-:Y:S01]  /*d340*/  ULDC UR4, c[0x0][0x22c] ;  /* 0x00008b0000047ab9 */ /* 0x000fe20000000800 */
[----:B------:R-:W-:Y:S01]  /*d350*/  VIADD R134, R7, 0xb ;  /* 0x0000000b07867836 */ /* 0x000fe20000000000 */
[-C--:B---3--:R-:W-:Y:S01]  /*d360*/  LEA.HI.X.SX32 R9, R6, R3.reuse, 0x1, P4 ;  /* 0x0000000306097211 */ /* 0x088fe200020f0eff */
[C---:B------:R-:W-:Y:S01]  /*d370*/  VIADD R6, R10.reuse, UR5 ;  /* 0x000000050a067c36 */ /* 0x040fe20008000000 */
[CC--:B------:R-:W-:Y:S01]  /*d380*/  LEA R132, P4, R10.reuse, R2.reuse, 0x1 ;  /* 0x000000020a847211 */ /* 0x0c0fe200078808ff */
[----:B------:R-:W-:Y:S01]  /*d390*/  ULDC UR5, c[0x0][0x22c] ;  /* 0x00008b0000057ab9 */ /* 0x000fe20000000800 */
[----:B------:R-:W-:Y:S01]  /*d3a0*/  PRMT R5, R11, 0x7632, R5 ;  /* 0x000076320b057816 */ /* 0x000fe20000000005 */
[----:B------:R-:W-:Y:S01]  /*d3b0*/  @P5 STG.E.U16 desc[UR14][R8.64], R11 ;  /* 0x0000000b08005986 */ /* 0x000fe2000c10150e */
[----:B------:R-:W-:Y:S01]  /*d3c0*/  LEA.HI.X.SX32 R133, R10, R3, 0x1, P4 ;  /* 0x000000030a857211 */ /* 0x000fe200020f0eff */
[----:B------:R-:W-:Y:S01]  /*d3d0*/  VIADD R10, R7, 0xc ;  /* 0x0000000c070a7836 */ /* 0x000fe20000000000 */
[----:B------:R-:W-:-:S02]  /*d3e0*/  LEA R4, P4, R6, R2, 0x1 ;  /* 0x0000000206047211 */ /* 0x000fc400078808ff */
[----:B------:R-:W-:Y:S01]  /*d3f0*/  ISETP.LT.AND P5, PT, R134, UR4, !P0 ;  /* 0x0000000486007c0c */ /* 0x000fe2000c7a1270 */
[----:B------:R0:W-:Y:S01]  /*d400*/  @P2 STG.E.U16 desc[UR14][R132.64], R5 ;  /* 0x0000000584002986 */ /* 0x0001e2000c10150e */
[----:B------:R-:W-:Y:S01]  /*d410*/  ULDC UR4, c[0x0][0x22c] ;  /* 0x00008b0000047ab9 */ /* 0x000fe20000000800 */
[----:B0-----:R-:W-:Y:S02]  /*d420*/  LEA.HI.X.SX32 R5, R6, R3, 0x1, P4 ;  /* 0x0000000306057211 */ /* 0x001fe400020f0eff */
[----:B------:R-:W-:Y:S01]  /*d430*/  ISETP.LT.AND P4, PT, R10, UR4, !P0 ;  /* 0x000000040a007c0c */ /* 0x000fe2000c781270 */
[----:B------:R-:W-:Y:S01]  /*d440*/  ULDC UR4, c[0x0][0x248] ;  /* 0x0000920000047ab9 */ /* 0x000fe20000000800 */
[----:B------:R-:W-:Y:S01]  /*d450*/  VIADD R10, R7, 0xd ;  /* 0x0000000d070a7836 */ /* 0x000fe20000000000 */
[----:B------:R0:W-:Y:S01]  /*d460*/  @P1 STG.E.U16 desc[UR14][R4.64], R12 ;  /* 0x0000000c04001986 */ /* 0x0001e2000c10150e */
[----:B------:R-:W-:Y:S01]  /*d470*/  VIADD R6, R6, UR4 ;  /* 0x0000000406067c36 */ /* 0x000fe20008000000 */
[----:B------:R-:W-:-:S02]  /*d480*/  ULDC UR4, c[0x0][0x22c] ;  /* 0x00008b0000047ab9 */ /* 0x000fc40000000800 */
[----:B------:R-:W-:Y:S01]  /*d490*/  ISETP.LT.AND P2, PT, R10, UR4, !P0 ;  /* 0x000000040a007c0c */ /* 0x000fe2000c741270 */
[----:B------:R-:W-:Y:S01]  /*d4a0*/  ULDC UR4, c[0x0][0x248] ;  /* 0x0000920000047ab9 */ /* 0x000fe20000000800 */
[----:B------:R-:W-:Y:S01]  /*d4b0*/  LEA R8, P1, R6, R2, 0x1 ;  /* 0x0000000206087211 */ /* 0x000fe200078208ff */
[----:B------:R-:W-:-:S03]  /*d4c0*/  VIADD R10, R7, 0xe ;  /* 0x0000000e070a7836 */ /* 0x000fc60000000000 */
[C---:B------:R-:W-:Y:S01]  /*d4d0*/  LEA.HI.X.SX32 R9, R6.reuse, R3, 0x1, P1 ;  /* 0x0000000306097211 */ /* 0x040fe200008f0eff */
[----:B------:R-:W-:Y:S01]  /*d4e0*/  VIADD R6, R6, UR4 ;  /* 0x0000000406067c36 */ /* 0x000fe20008000000 */
[----:B0-----:R-:W-:Y:S01]  /*d4f0*/  PRMT R5, R12, 0x7632, R5 ;  /* 0x000076320c057816 */ /* 0x001fe20000000005 */
[----:B------:R-:W-:Y:S01]  /*d500*/  ULDC UR4, c[0x0][0x248] ;  /* 0x0000920000047ab9 */ /* 0x000fe20000000800 */
[----:B------:R-:W-:Y:S01]  /*d510*/  ISETP.LT.AND P1, PT, R10, UR5, !P0 ;  /* 0x000000050a007c0c */ /* 0x000fe2000c721270 */
[C---:B------:R-:W-:Y:S01]  /*d520*/  VIADD R11, R6.reuse, UR4 ;  /* 0x00000004060b7c36 */ /* 0x040fe20008000000 */
[----:B------:R-:W-:Y:S01]  /*d530*/  ULDC UR4, c[0x0][0x248] ;  /* 0x0000920000047ab9 */ /* 0x000fe20000000800 */
[----:B------:R0:W-:Y:S01]  /*d540*/  @P3 STG.E.U16 desc[UR14][R8.64], R5 ;  /* 0x0000000508003986 */ /* 0x0001e2000c10150e */
[----:B------:R-:W-:Y:S01]  /*d550*/  LEA R4, P3, R6, R2, 0x1 ;  /* 0x0000000206047211 */ /* 0x000fe200078608ff */
[----:B------:R-:W-:Y:S01]  /*d560*/  VIADD R12, R7, 0xf ;  /* 0x0000000f070c7836 */ /* 0x000fe20000000000 */
[----:B------:R-:W-:-:S02]  /*d570*/  ULDC UR5, c[0x0][0x22c] ;  /* 0x00008b0000057ab9 */ /* 0x000fc40000000800 */
[-C--:B0-----:R-:W-:Y:S01]  /*d580*/  LEA.HI.X.SX32 R5, R6, R3.reuse, 0x1, P3 ;  /* 0x0000000306057211 */ /* 0x081fe200018f0eff */
[C---:B------:R-:W-:Y:S01]  /*d590*/  VIADD R6, R11.reuse, UR4 ;  /* 0x000000040b067c36 */ /* 0x040fe20008000000 */
[-C--:B------:R-:W-:Y:S01]  /*d5a0*/  LEA R10, P3, R11, R2.reuse, 0x1 ;  /* 0x000000020b0a7211 */ /* 0x080fe200078608ff */
[----:B------:R-:W-:Y:S01]  /*d5b0*/  ULDC UR4, c[0x0][0x248] ;  /* 0x0000920000047ab9 */ /* 0x000fe20000000800 */
[----:B------:R-:W-:Y:S01]  /*d5c0*/  PRMT R9, R13, 0x7632, R9 ;  /* 0x000076320d097816 */ /* 0x000fe20000000009 */
[----:B------:R0:W-:Y:S01]  /*d5d0*/  @P6 STG.E.U16 desc[UR14][R4.64], R13 ;  /* 0x0000000d04006986 */ /* 0x0001e2000c10150e */
[-C--:B------:R-:W-:Y:S02]  /*d5e0*/  LEA.HI.X.SX32 R11, R11, R3.reuse, 0x1, P3 ;  /* 0x000000030b0b7211 */ /* 0x080fe400018f0eff */
[-C--:B------:R-:W-:Y:S02]  /*d5f0*/  LEA R8, P6, R6, R2.reuse, 0x1 ;  /* 0x0000000206087211 */ /* 0x080fe400078c08ff */
[----:B------:R-:W-:Y:S01]  /*d600*/  ISETP.LT.AND P3, PT, R12, UR5, !P0 ;  /* 0x000000050c007c0c */ /* 0x000fe2000c761270 */
[----:B------:R3:W-:Y:S01]  /*d610*/  @P5 STG.E.U16 desc[UR14][R10.64], R9 ;  /* 0x000000090a005986 */ /* 0x0007e2000c10150e */
[C---:B------:R-:W-:Y:S01]  /*d620*/  VIADD R12, R7.reuse, 0x10 ;  /* 0x00000010070c7836 */ /* 0x040fe20000000000 */
[----:B------:R-:W-:Y:S01]  /*d630*/  ULDC UR5, c[0x0][0x22c] ;  /* 0x00008b0000057ab9 */ /* 0x000fe20000000800 */
[C---:B0-----:R-:W-:Y:S01]  /*d640*/  VIADD R13, R7.reuse, 0x15 ;  /* 0x00000015070d7836 */ /* 0x041fe20000000000 */
[CC--:B---3--:R-:W-:Y:S01]  /*d650*/  LEA.HI.X.SX32 R9, R6.reuse, R3.reuse, 0x1, P6 ;  /* 0x0000000306097211 */ /* 0x0c8fe200030f0eff */
[----:B------:R-:W-:Y:S01]  /*d660*/  VIADD R6, R6, UR4 ;  /* 0x0000000406067c36 */ /* 0x000fe20008000000 */
[----:B------:R-:W-:Y:S01]  /*d670*/  ULDC UR4, c[0x0][0x248] ;  /* 0x0000920000047ab9 */ /* 0x000fe20000000800 */
[----:B------:R-:W-:Y:S01]  /*d680*/  ISETP.LT.AND P6, PT, R12, UR5, !P0 ;  /* 0x000000050c007c0c */ /* 0x000fe2000c7c1270 */
[C---:B------:R-:W-:Y:S01]  /*d690*/  VIADD R10, R7.reuse, 0x11 ;  /* 0x00000011070a7836 */ /* 0x040fe20000000000 */
[----:B------:R0:W-:Y:S01]  /*d6a0*/  @P4 STG.E.U16 desc[UR14][R8.64], R14 ;  /* 0x0000000e08004986 */ /* 0x0001e2000c10150e */
[CC--:B------:R-:W-:Y:S01]  /*d6b0*/  LEA R4, P4, R6.reuse, R2.reuse, 0x1 ;  /* 0x0000000206047211 */ /* 0x0c0fe200078808ff */
[C---:B------:R-:W-:Y:S01]  /*d6c0*/  VIADD R12, R6.reuse, UR4 ;  /* 0x00000004060c7c36 */ /* 0x040fe20008000000 */
[----:B------:R-:W-:Y:S01]  /*d6d0*/  ULDC UR5, c[0x0][0x22c] ;  /* 0x00008b0000057ab9 */ /* 0x000fe20000000800 */
[----:B------:R-:W-:Y:S01]  /*d6e0*/  ULDC UR4, c[0x0][0x22c] ;  /* 0x00008b0000047ab9 */ /* 0x000fe20000000800 */
[----:B------:R-:W-:Y:S01]  /*d6f0*/  LEA.HI.X.SX32 R5, R6, R3, 0x1, P4 ;  /* 0x0000000306057211 */ /* 0x000fe200020f0eff */
[----:B------:R-:W-:Y:S01]  /*d700*/  VIADD R6, R7, 0x12 ;  /* 0x0000001207067836 */ /* 0x000fe20000000000 */
[----:B------:R-:W-:Y:S01]  /*d710*/  ISETP.LT.AND P5, PT, R10, UR5, !P0 ;  /* 0x000000050a007c0c */ /* 0x000fe2000c7a1270 */
[----:B------:R-:W-:Y:S01]  /*d720*/  ULDC UR5, c[0x0][0x22c] ;  /* 0x00008b0000057ab9 */ /* 0x000fe20000000800 */
[----:B------:R-:W-:-:S02]  /*d730*/  LEA R10, P4, R12, R2, 0x1 ;  /* 0x000000020c0a7211 */ /* 0x000fc400078808ff */
[----:B0-----:R-:W-:Y:S01]  /*d740*/  PRMT R9, R14, 0x7632, R9 ;  /* 0x000076320e097816 */ /* 0x001fe20000000009 */
[----:B------:R-:W-:Y:S01]  /*d750*/  VIADD R14, R7, 0xff ;  /* 0x000000ff070e7836 */ /* 0x000fe20000000000 */
[----:B------:R-:W-:-:S03]  /*d760*/  LEA.HI.X.SX32 R11, R12, R3, 0x1, P4 ;  /* 0x000000030c0b7211 */ /* 0x000fc600020f0eff */
[----:B------:R0:W-:Y:S01]  /*d770*/  @P2 STG.E.U16 desc[UR14][R4.64], R9 ;  /* 0x0000000904002986 */ /* 0x0001e2000c10150e */
[----:B------:R-:W-:Y:S01]  /*d780*/  ISETP.LT.AND P2, PT, R6, UR4, !P0 ;  /* 0x0000000406007c0c */ /* 0x000fe2000c741270 */
[----:B------:R-:W-:Y:S01]  /*d790*/  ULDC UR4, c[0x0][0x248] ;  /* 0x0000920000047ab9 */ /* 0x000fe20000000800 */
[----:B------:R-:W-:Y:S01]  /*d7a0*/  VIADD R6, R7, 0x13 ;  /* 0x0000001307067836 */ /* 0x000fe20000000000 */
[----:B------:R3:W-:Y:S01]  /*d7b0*/  @P1 STG.E.U16 desc[UR14][R10.64], R15 ;  /* 0x0000000f0a001986 */ /* 0x0007e2000c10150e */
[----:B------:R-:W-:Y:S01]  /*d7c0*/  VIADD R12, R12, UR4 ;  /* 0x000000040c0c7c36 */ /* 0x000fe20008000000 */
[----:B------:R-:W-:Y:S02]  /*d7d0*/  ULDC UR4, c[0x0][0x22c] ;  /* 0x00008b0000047ab9 */ /* 0x000fe40000000800 */
[----:B------:R-:W-:Y:S01]  /*d7e0*/  ISETP.LT.AND P1, PT, R6, UR4, !P0 ;  /* 0x0000000406007c0c */ /* 0x000fe2000c721270 */
[----:B------:R-:W-:Y:S01]  /*d7f0*/  ULDC UR4, c[0x0][0x248] ;  /* 0x0000920000047ab9 */ /* 0x000fe20000000800 */
[----:B------:R-:W-:-:S02]  /*d800*/  LEA R8, P4, R12, R2, 0x1 ;  /* 0x000000020c087211 */ /* 0x000fc400078808ff */
[----:B0-----:R-:W-:Y:S01]  /*d810*/  PRMT R5, R15, 0x7632, R5 ;  /* 0x000076320f057816 */ /* 0x001fe20000000005 */
[C---:B------:R-:W-:Y:S01]  /*d820*/  VIADD R4, R7.reuse, 0x14 ;  /* 0x0000001407047836 */ /* 0x040fe20000000000 */
[CC--:B------:R-:W-:Y:S01]  /*d830*/  LEA.HI.X.SX32 R9, R12.reuse, R3.reuse, 0x1, P4 ;  /* 0x000000030c097211 */ /* 0x0c0fe200020f0eff */
[----:B------:R-:W-:Y:S01]  /*d840*/  VIADD R12, R12, UR4 ;  /* 0x000000040c0c7c36 */ /* 0x000fe20008000000 */
[----:B------:R-:W-:Y:S01]  /*d850*/  ULDC UR4, c[0x0][0x248] ;  /* 0x0000920000047ab9 */ /* 0x000fe20000000800 */
[C---:B---3--:R-:W-:Y:S01]  /*d860*/  VIADD R15, R7.reuse, 0xfe ;  /* 0x000000fe070f7836 */ /* 0x048fe20000000000 */
[----:B------:R-:W-:Y:S01]  /*d870*/  ISETP.LT.AND P4, PT, R4, UR5, !P0 ;  /* 0x0000000504007c0c */ /* 0x000fe2000c781270 */
[----:B------:R0:W-:Y:S01]  /*d880*/  @P3 STG.E.U16 desc[UR14][R8.64], R5 ;  /* 0x0000000508003986 */ /* 0x0001e2000c10150e */
[CC--:B------:R-:W-:Y:S01]  /*d890*/  LEA R4, P3, R12.reuse, R2.reuse, 0x1 ;  /* 0x000000020c047211 */ /* 0x0c0fe200078608ff */
[C---:B------:R-:W-:Y:S01]  /*d8a0*/  VIADD R6, R12.reuse, UR4 ;  /* 0x000000040c067c36 */ /* 0x040fe20008000000 */
[----:B------:R-:W-:Y:S01]  /*d8b0*/  ULDC UR4, c[0x0][0x248] ;  /* 0x0000920000047ab9 */ /* 0x000fe20000000800 */
[----:B------:R-:W-:Y:S01]  /*d8c0*/  ULDC UR5, c[0x0][0x22c] ;  /* 0x00008b0000057ab9 */ /* 0x000fe20000000800 */
[-C--:B0-----:R-:W-:Y:S01]  /*d8d0*/  LEA.HI.X.SX32 R5, R12, R3.reuse, 0x1, P3 ;  /* 0x000000030c057211 */ /* 0x081fe200018f0eff */
[C---:B------:R-:W-:Y:S01]  /*d8e0*/  VIADD R12, R6.reuse, UR4 ;  /* 0x00000004060c7c36 */ /* 0x040fe20008000000 */
[-C--:B------:R-:W-:Y:S01]  /*d8f0*/  LEA R10, P3, R6, R2.reuse, 0x1 ;  /* 0x00000002060a7211 */ /* 0x080fe200078608ff */
        /* <DEDUP_REMOVED lines=9> */
[C---:B------:R-:W-:Y:S01]  /*d990*/  VIADD R13, R7.reuse, 0x25 ;  /* 0x00000025070d7836 */ /* 0x040fe20000000000 */
[----:B------:R-:W-:Y:S01]  /*d9a0*/  ISETP.LT.AND P5, PT, R6, UR5, !P0 ;  /* 0x0000000506007c0c */ /* 0x000fe2000c7a1270 */
[----:B------:R-:W-:Y:S01]  /*d9b0*/  ULDC UR5, c[0x0][0x22c] ;  /* 0x00008b0000057ab9 */ /* 0x000fe20000000800 */
[C---:B0-----:R-:W-:Y:S01]  /*d9c0*/  LEA.HI.X.SX32 R9, R12.reuse, R3, 0x1, P6 ;  /* 0x000000030c097211 */ /* 0x041fe200030f0eff */
[----:B------:R-:W-:Y:S01]  /*d9d0*/  VIADD R12, R12, UR4 ;  /* 0x000000040c0c7c36 */ /* 0x000fe20008000000 */
[----:B------:R-:W-:Y:S01]  /*d9e0*/  ULDC UR4, c[0x0][0x248] ;  /* 0x0000920000047ab9 */ /* 0x000fe20000000800 */
[----:B------:R-:W-:Y:S01]  /*d9f0*/  VIADD R10, R7, 0x17 ;  /* 0x00000017070a7836 */ /* 0x000fe20000000000 */
[----:B------:R-:W-:Y:S01]  /*da00*/  PRMT R11, R17, 0x7632, R11 ;  /* 0x00007632110b7816 */ /* 0x000fe2000000000b */
[----:B------:R0:W-:Y:S01]  /*da10*/  @P2 STG.E.U16 desc[UR14][R8.64], R17 ;  /* 0x0000001108002986 */ /* 0x0001e2000c10150e */
[C---:B------:R-:W-:Y:S01]  /*da20*/  LEA R4, P2, R12.reuse, R2, 0x1 ;  /* 0x000000020c047211 */ /* 0x040fe200078408ff */
[----:B------:R-:W-:Y:S01]  /*da30*/  VIADD R6, R12, UR4 ;  /* 0x000000040c067c36 */ /* 0x000fe20008000000 */
[----:B------:R-:W-:-:S02]  /*da40*/  ULDC UR4, c[0x0][0x22c] ;  /* 0x00008b0000047ab9 */ /* 0x000fc40000000800 */
[-C--:B------:R-:W-:Y:S01]  /*da50*/  LEA.HI.X.SX32 R5, R12, R3.reuse, 0x1, P2 ;  /* 0x000000030c057211 */ /* 0x080fe200010f0eff */
[C---:B------:R-:W-:Y:S01]  /*da60*/  VIADD R12, R7.reuse, 0x18 ;  /* 0x00000018070c7836 */ /* 0x040fe20000000000 */
[----:B------:R-:W-:Y:S01]  /*da70*/  ISETP.LT.AND P2, PT, R10, UR5, !P0 ;  /* 0x000000050a007c0c */ /* 0x000fe2000c741270 */
[----:B------:R-:W-:Y:S01]  /*da80*/  ULDC UR5, c[0x0][0x22c] ;  /* 0x00008b0000057ab9 */ /* 0x000fe20000000800 */
[-C--:B------:R-:W-:Y:S01]  /*da90*/  LEA R10, P6, R6, R2.reuse, 0x1 ;  /* 0x00000002060a7211 */ /* 0x080fe200078c08ff */
[----:B------:R3:W-:Y:S01]  /*daa0*/  @P1 STG.E.U16 desc[UR14][R4.64], R11 ;  /* 0x0000000b04001986 */ /* 0x0007e2000c10150e */
[----:B------:R-:W-:Y:S01]  /*dab0*/  ISETP.LT.AND P1, PT, R12, UR4, !P0 ;  /* 0x000000040c007c0c */ /* 0x000fe2000c721270 */
[----:B------:R-:W-:Y:S01]  /*dac0*/  ULDC UR4, c[0x0][0x248] ;  /* 0x0000920000047ab9 */ /* 0x000fe20000000800 */
[C---:B0-----:R-:W-:Y:S02]  /*dad0*/  VIADD R9, R7.reuse, 0x19 ;  /* 0x0000001907097836 */ /* 0x041fe40000000000 */
[C---:B------:R-:W-:Y:S01]  /*dae0*/  VIADD R12, R7.reuse, 0x1b ;  /* 0x0000001b070c7836 */ /* 0x040fe20000000000 */
[C---:B---3--:R-:W-:Y:S01]  /*daf0*/  LEA.HI.X.SX32 R11, R6.reuse, R3, 0x1, P6 ;  /* 0x00000003060b7211 */ /* 0x048fe200030f0eff */
[----:B------:R-:W-:Y:S01]  /*db00*/  VIADD R6, R6, UR4 ;  /* 0x0000000406067c36 */ /* 0x000fe20008000000 */
[----:B------:R-:W-:Y:S01]  /*db10*/  ULDC UR4, c[0x0][0x22c] ;  /* 0x00008b0000047ab9 */ /* 0x000fe20000000800 */
[----:B------:R-:W-:Y:S01]  /*db20*/  PRMT R5, R18, 0x7632, R5 ;  /* 0x0000763212057816 */ /* 0x000fe20000000005 */
[----:B------:R-:W-:Y:S01]  /*db30*/  VIADD R4, R7, 0x1a ;  /* 0x0000001a07047836 */ /* 0x000fe20000000000 */
[----:B------:R0:W-:Y:S01]  /*db40*/  @P4 STG.E.U16 desc[UR14][R10.64], R18 ;  /* 0x000000120a004986 */ /* 0x0001e2000c10150e */
[----:B------:R-:W-:-:S02]  /*db50*/  LEA R8, P6, R6, R2, 0x1 ;  /* 0x0000000206087211 */ /* 0x000fc400078c08ff */
[----:B------:R-:W-:Y:S01]  /*db60*/  ISETP.LT.AND P4, PT, R9, UR4, !P0 ;  /* 0x0000000409007c0c */ /* 0x000fe2000c781270 */
[----:B------:R-:W-:Y:S01]  /*db70*/  ULDC UR4, c[0x0][0x248] ;  /* 0x0000920000047ab9 */ /* 0x000fe20000000800 */
[C---:B------:R-:W-:Y:S01]  /*db80*/  LEA.HI.X.SX32 R9, R6.reuse, R3, 0x1, P6 ;  /* 0x0000000306097211 */ /* 0x040fe200030f0eff */
[----:B------:R-:W-:Y:S01]  /*db90*/  VIADD R6, R6, UR4 ;  /* 0x0000000406067c36 */ /* 0x000fe20008000000 */
[----:B------:R-:W-:Y:S01]  /*dba0*/  ULDC UR4, c[0x0][0x248] ;  /* 0x0000920000047ab9 */ /* 0x000fe20000000800 */
[----:B------:R-:W-:Y:S01]  /*dbb0*/  ISETP.LT.AND P6, PT, R4, UR5, !P0 ;  /* 0x0000000504007c0c */ /* 0x000fe2000c7c1270 */
[----:B------:R-:W-:Y:S01]  /*dbc0*/  ULDC UR5, c[0x0][0x248] ;  /* 0x0000920000057ab9 */ /* 0x000fe20000000800 */
[----:B------:R3:W-:Y:S01]  /*dbd0*/  @P3 STG.E.U16 desc[UR14][R8.64], R5 ;  /* 0x0000000508003986 */ /* 0x0007e2000c10150e */
[C---:B------:R-:W-:Y:S01]  /*dbe0*/  LEA R4, P3, R6.reuse, R2, 0x1 ;  /* 0x0000000206047211 */ /* 0x040fe200078608ff */
[----:B0-----:R-:W-:Y:S01]  /*dbf0*/  VIADD R11, R6, UR4 ;  /* 0x00000004060b7c36 */ /* 0x001fe20008000000 */
[----:B------:R-:W-:-:S02]  /*dc00*/  ULDC UR4, c[0x0][0x22c] ;  /* 0x00008b0000047ab9 */ /* 0x000fc40000000800 */
[-C--:B---3--:R-:W-:Y:S01]  /*dc10*/  LEA.HI.X.SX32 R5, R6, R3.reuse, 0x1, P3 ;  /* 0x0000000306057211 */ /* 0x088fe200018f0eff */
[C---:B------:R-:W-:Y:S01]  /*dc20*/  VIADD R6, R11.reuse, UR5 ;  /* 0x000000050b067c36 */ /* 0x040fe20008000000 */
[-C--:B------:R-:W-:Y:S01]  /*dc30*/  LEA R10, P3, R11, R2.reuse, 0x1 ;  /* 0x000000020b0a7211 */ /* 0x080fe200078608ff */
[----:B------:R-:W-:Y:S01]  /*dc40*/  ULDC UR5, c[0x0][0x22c] ;  /* 0x00008b0000057ab9 */ /* 0x000fe20000000800 */
[----:B------:R-:W-:Y:S01]  /*dc50*/  PRMT R9, R19, 0x7632, R9 ;  /* 0x0000763213097816 */ /* 0x000fe20000000009 */
[----:B------:R-:W-:Y:S01]  /*dc60*/  @P5 STG.E.U16 desc[UR14][R4.64], R19 ;  /* 0x0000001304005986 */ /* 0x000fe2000c10150e */
[----:B------:R-:W-:Y:S02]  /*dc70*/  LEA.HI.X.SX32 R11, R11, R3, 0x1, P3 ;  /* 0x000000030b0b7211 */ /* 0x000fe400018f0eff */
[----:B------:R-:W-:Y:S01]  /*dc80*/  ISETP.LT.AND P5, PT, R12, UR4, !P0 ;  /* 0x000000040c007c0c */ /* 0x000fe2000c7a1270 */
[----:B------:R-:W-:Y:S01]  /*dc90*/  VIADD R12, R7, 0x1c ;  /* 0x0000001c070c7836 */ /* 0x000fe20000000000 */
[----:B------:R-:W-:Y:S01]  /*dca0*/  LEA R8, P3, R6, R2, 0x1 ;  /* 0x0000000206087211 */ /* 0x000fe200078608ff */
[----:B------:R0:W-:Y:S01]  /*dcb0*/  @P2 STG.E.U16 desc[UR14][R10.64], R9 ;  /* 0x000000090a002986 */ /* 0x0001e2000c10150e */
[----:B------:R-:W-:-:S03]  /*dcc0*/  ULDC UR4, c[0x0][0x22c] ;  /* 0x00008b0000047ab9 */ /* 0x000fc60000000800 */
[----:B------:R3:W4:Y:S01]  /*dcd0*/  LDS.128 R16, [R0] ;  /* 0x0000000000107984 */ /* 0x0007220000000c00 */
[----:B0-----:R-:W-:Y:S01]  /*dce0*/  LEA.HI.X.SX32 R9, R6, R3, 0x1, P3 ;  /* 0x0000000306097211 */ /* 0x001fe200018f0eff */
[C---:B------:R-:W-:Y:S01]  /*dcf0*/  VIADD R10, R7.reuse, 0x1e ;  /* 0x0000001e070a7836 */ /* 0x040fe20000000000 */
[----:B------:R-:W-:Y:S01]  /*dd00*/  ISETP.LT.AND P3, PT, R12, UR4, !P0 ;  /* 0x000000040c007c0c */ /* 0x000fe2000c761270 */
[----:B------:R-:W-:Y:S01]  /*dd10*/  ULDC UR4, c[0x0][0x248] ;  /* 0x0000920000047ab9 */ /* 0x000fe20000000800 */
[C---:B------:R-:W-:Y:S01]  /*dd20*/  VIADD R12, R7.reuse, 0x1d ;  /* 0x0000001d070c7836 */ /* 0x040fe20000000000 */
[----:B------:R0:W-:Y:S01]  /*dd30*/  @P1 STG.E.U16 desc[UR14][R8.64], R20 ;  /* 0x0000001408001986 */ /* 0x0001e2000c10150e */
[----:B------:R-:W-:Y:S01]  /*dd40*/  VIADD R6, R6, UR4 ;  /* 0x0000000406067c36 */ /* 0x000fe20008000000 */
[----:B------:R-:W-:Y:S01]  /*dd50*/  ULDC UR4, c[0x0][0x22c] ;  /* 0x00008b0000047ab9 */ /* 0x000fe20000000800 */
[C---:B---3--:R-:W-:Y:S01]  /*dd60*/  VIADD R0, R7.reuse, 0xfb ;  /* 0x000000fb07007836 */ /* 0x048fe20000000000 */
        /* <DEDUP_REMOVED lines=13> */
[----:B------:R-:W-:-:S03]  /*de40*/  ULDC UR5, c[0x0][0x22c] ;  /* 0x00008b0000057ab9 */ /* 0x000fc60000000800 */
[-C--:B0-----:R-:W-:Y:S01]  /*de50*/  LEA.HI.X.SX32 R9, R6, R3.reuse, 0x1, P4 ;  /* 0x0000000306097211 */ /* 0x081fe200020f0eff */
[C---:B------:R-:W-:Y:S01]  /*de60*/  VIADD R6, R11.reuse, UR4 ;  /* 0x000000040b067c36 */ /* 0x040fe20008000000 */
[-C--:B------:R-:W-:Y:S01]  /*de70*/  LEA R10, P4, R11, R2.reuse, 0x1 ;  /* 0x000000020b0a7211 */ /* 0x080fe200078808ff */
[----:B------:R-:W-:Y:S01]  /*de80*/  ULDC UR4, c[0x0][0x248] ;  /* 0x0000920000047ab9 */ /* 0x000fe20000000800 */
[----:B------:R-:W-:Y:S01]  /*de90*/  PRMT R5, R21, 0x7632, R5 ;  /* 0x0000763215057816 */ /* 0x000fe20000000005 */
[----:B------:R-:W-:Y:S01]  /*dea0*/  @P6 STG.E.U16 desc[UR14][R8.64], R21 ;  /* 0x0000001508006986 */ /* 0x000fe2000c10150e */
[-C--:B------:R-:W-:Y:S02]  /*deb0*/  LEA.HI.X.SX32 R11, R11, R3.reuse, 0x1, P4 ;  /* 0x000000030b0b7211 */ /* 0x080fe400020f0eff */
[-C--:B------:R-:W-:Y:S02]  /*dec0*/  LEA R4, P6, R6, R2.reuse, 0x1 ;  /* 0x0000000206047211 */ /* 0x080fe400078c08ff */
[----:B------:R-:W-:Y:S01]  /*ded0*/  ISETP.LT.AND P4, PT, R12, UR5, !P0 ;  /* 0x000000050c007c0c */ /* 0x000fe2000c781270 */
[----:B------:R0:W-:Y:S01]  /*dee0*/  @P5 STG.E.U16 desc[UR14][R10.64], R5 ;  /* 0x000000050a005986 */ /* 0x0001e2000c10150e */
[C---:B------:R-:W-:Y:S01]  /*def0*/  VIADD R12, R7.reuse, 0x20 ;  /* 0x00000020070c7836 */ /* 0x040fe20000000000 */
[----:B------:R-:W-:Y:S01]  /*df00*/  ULDC UR5, c[0x0][0x22c] ;  /* 0x00008b0000057ab9 */ /* 0x000fe20000000800 */
[CC--:B0-----:R-:W-:Y:S01]  /*df10*/  LEA.HI.X.SX32 R5, R6.reuse, R3.reuse, 0x1, P6 ;  /* 0x0000000306057211 */ /* 0x0c1fe200030f0eff */
[----:B------:R-:W-:Y:S01]  /*df20*/  VIADD R6, R6, UR4 ;  /* 0x0000000406067c36 */ /* 0x000fe20008000000 */
[----:B------:R-:W-:Y:S01]  /*df30*/  ULDC UR4, c[0x0][0x248] ;  /* 0x0000920000047ab9 */ /* 0x000fe20000000800 */
[----:B------:R-:W-:Y:S01]  /*df40*/  ISETP.LT.AND P6, PT, R12, UR5, !P0 ;  /* 0x000000050c007c0c */ /* 0x000fe2000c7c1270 */
[C---:B------:R-:W-:Y:S01]  /*df50*/  VIADD R10, R7.reuse, 0x21 ;  /* 0x00000021070a7836 */ /* 0x040fe20000000000 */
[----:B------:R0:W-:Y:S01]  /*df60*/  @P3 STG.E.U16 desc[UR14][R4.64], R22 ;  /* 0x0000001604003986 */ /* 0x0001e2000c10150e */
[CC--:B------:R-:W-:Y:S01]  /*df70*/  LEA R8, P3, R6.reuse, R2.reuse, 0x1 ;  /* 0x0000000206087211 */ /* 0x0c0fe200078608ff */
[----:B------:R-:W-:Y:S01]  /*df80*/  VIADD R12, R6, UR4 ;  /* 0x00000004060c7c36 */ /* 0x000fe20008000000 */
[----:B------:R-:W-:Y:S01]  /*df90*/  PRMT R11, R22, 0x7632, R11 ;  /* 0x00007632160b7816 */ /* 0x000fe2000000000b */
[----:B------:R-:W-:Y:S01]  /*dfa0*/  ULDC UR5, c[0x0][0x22c] ;  /* 0x00008b0000057ab9 */ /* 0x000fe20000000800 */
[-C--:B------:R-:W-:Y:S01]  /*dfb0*/  LEA.HI.X.SX32 R9, R6, R3.reuse, 0x1, P3 ;  /* 0x0000000306097211 */ /* 0x080fe200018f0eff */
[C---:B------:R-:W-:Y:S01]  /*dfc0*/  VIADD R6, R7.reuse, 0x22 ;  /* 0x0000002207067836 */ /* 0x040fe20000000000 */
[----:B------:R-:W-:Y:S01]  /*dfd0*/  ISETP.LT.AND P5, PT, R10, UR5, !P0 ;  /* 0x000000050a007c0c */ /* 0x000fe2000c7a1270 */
[----:B------:R-:W-:Y:S01]  /*dfe0*/  ULDC UR4, c[0x0][0x22c] ;  /* 0x00008b0000047ab9 */ /* 0x000fe20000000800 */
[----:B------:R-:W-:Y:S01]  /*dff0*/  LEA R10, P3, R12, R2, 0x1 ;  /* 0x000000020c0a7211 */ /* 0x000fe200078608ff */
[----:B------:R3:W-:Y:S01]  /*e000*/  @P2 STG.E.U16 desc[UR14][R8.64], R11 ;  /* 0x0000000b08002986 */ /* 0x0007e2000c10150e */
[----:B------:R-:W-:Y:S01]  /*e010*/  ISETP.LT.AND P2, PT, R6, UR4, !P0 ;  /* 0x0000000406007c0c */ /* 0x000fe2000c741270 */
[----:B------:R-:W-:Y:S01]  /*e020*/  ULDC UR4, c[0x0][0x248] ;  /* 0x0000920000047ab9 */ /* 0x000fe20000000800 */
[C---:B0-----:R-:W-:Y:S01]  /*e030*/  VIADD R5, R7.reuse, 0x23 ;  /* 0x0000002307057836 */ /* 0x041fe20000000000 */
[----:B------:R-:W-:Y:S01]  /*e040*/  ULDC UR5, c[0x0][0x22c] ;  /* 0x00008b0000057ab9 */ /* 0x000fe20000000800 */
[----:B------:R-:W-:Y:S01]  /*e050*/  VIADD R6, R7, 0x24 ;  /* 0x0000002407067836 */ /* 0x000fe20000000000 */
[C---:B---3--:R-:W-:Y:S01]  /*e060*/  LEA.HI.X.SX32 R11, R12.reuse, R3, 0x1, P3 ;  /* 0x000000030c0b7211 */ /* 0x048fe200018f0eff */
[----:B------:R-:W-:Y:S01]  /*e070*/  VIADD R12, R12, UR4 ;  /* 0x000000040c0c7c36 */ /* 0x000fe20008000000 */
[----:B------:R-:W-:Y:S01]  /*e080*/  ULDC UR4, c[0x0][0x22c] ;  /* 0x00008b0000047ab9 */ /* 0x000fe20000000800 */
[----:B------:R-:W-:-:S02]  /*e090*/  PRMT R9, R23, 0x7632, R9 ;  /* 0x0000763217097816 */ /* 0x000fc40000000009 */
[----:B------:R-:W-:Y:S01]  /*e0a0*/  @P1 STG.E.U16 desc[UR14][R10.64], R23 ;  /* 0x000000170a001986 */ /* 0x000fe2000c10150e */
[CC--:B------:R-:W-:Y:S02]  /*e0b0*/  LEA R4, P3, R12.reuse, R2.reuse, 0x1 ;  /* 0x000000020c047211 */ /* 0x0c0fe400078608ff */
        /* <DEDUP_REMOVED lines=9> */
[----:B------:R-:W-:Y:S01]  /*e150*/  VIADD R6, R12, UR4 ;  /* 0x000000040c067c36 */ /* 0x000fe20008000000 */
[----:B------:R-:W-:-:S02]  /*e160*/  ULDC UR4, c[0x0][0x248] ;  /* 0x0000920000047ab9 */ /* 0x000fc40000000800 */
[-C--:B0-----:R-:W-:Y:S01]  /*e170*/  LEA.HI.X.SX32 R9, R12, R3.reuse, 0x1, P4 ;  /* 0x000000030c097211 */ /* 0x081fe200020f0eff */
[C---:B------:R-:W-:Y:S01]  /*e180*/  VIADD R12, R6.reuse, UR4 ;  /* 0x00000004060c7c36 */ /* 0x040fe20008000000 */
[-C--:B------:R-:W-:Y:S01]  /*e190*/  LEA R10, P4, R6, R2.reuse, 0x1 ;  /* 0x00000002060a7211 */ /* 0x080fe200078808ff */
[----:B------:R-:W-:Y:S01]  /*e1a0*/  ULDC UR4, c[0x0][0x248] ;  /* 0x0000920000047ab9 */ /* 0x000fe20000000800 */
[----:B------:R-:W-:Y:S01]  /*e1b0*/  PRMT R5, R24, 0x7632, R5 ;  /* 0x0000763218057816 */ /* 0x000fe20000000005 */
[----:B------:R-:W-:Y:S01]  /*e1c0*/  @P6 STG.E.U16 desc[UR14][R8.64], R24 ;  /* 0x0000001808006986 */ /* 0x000fe2000c10150e */
[-C--:B------:R-:W-:Y:S01]  /*e1d0*/  LEA.HI.X.SX32 R11, R6, R3.reuse, 0x1, P4 ;  /* 0x00000003060b7211 */ /* 0x080fe200020f0eff */
[----:B------:R-:W-:Y:S01]  /*e1e0*/  VIADD R6, R7, 0x26 ;  /* 0x0000002607067836 */ /* 0x000fe20000000000 */
[-C--:B------:R-:W-:Y:S02]  /*e1f0*/  LEA R4, P6, R12, R2.reuse, 0x1 ;  /* 0x000000020c047211 */ /* 0x080fe400078c08ff */
        /* <DEDUP_REMOVED lines=54> */
[----:B------:R-:W-:-:S02]  /*e560*/  ULDC UR4, c[0x0][0x22c] ;  /* 0x00008b0000047ab9 */ /* 0x000fc40000000800 */
[----:B0-----:R-:W-:Y:S01]  /*e570*/  LEA.HI.X.SX32 R5, R6, R3, 0x1, P4 ;  /* 0x0000000306057211 */ /* 0x001fe200020f0eff */
[C---:B------:R-:W-:Y:S01]  /*e580*/  VIADD R10, R7.reuse, 0x2e ;  /* 0x0000002e070a7836 */ /* 0x040fe20000000000 */
[----:B------:R-:W-:Y:S01]  /*e590*/  ISETP.LT.AND P4, PT, R12, UR4, !P0 ;  /* 0x000000040c007c0c */ /* 0x000fe2000c781270 */
[----:B------:R-:W-:Y:S01]  /*e5a0*/  ULDC UR4, c[0x0][0x248] ;  /* 0x0000920000047ab9 */ /* 0x000fe20000000800 */
[C---:B------:R-:W-:Y:S01]  /*e5b0*/  VIADD R12, R7.reuse, 0x2d ;  /* 0x0000002d070c7836 */ /* 0x040fe20000000000 */
[----:B------:R0:W-:Y:S01]  /*e5c0*/  @P1 STG.E.U16 desc[UR14][R4.64], R28 ;  /* 0x0000001c04001986 */ /* 0x0001e2000c10150e */
[----:B------:R-:W-:Y:S01]  /*e5d0*/  VIADD R6, R6, UR4 ;  /* 0x0000000406067c36 */ /* 0x000fe20008000000 */
[----:B------:R-:W-:Y:S02]  /*e5e0*/  ULDC UR4, c[0x0][0x22c] ;  /* 0x00008b0000047ab9 */ /* 0x000fe40000000800 */
        /* <DEDUP_REMOVED lines=41> */
[----:B0-----:R-:W-:Y:S02]  /*e880*/  PRMT R9, R30, 0x7632, R9 ;  /* 0x000076321e097816 */ /* 0x001fe40000000009 */
[----:B------:R-:W-:-:S03]  /*e890*/  LEA.HI.X.SX32 R11, R12, R3, 0x1, P4 ;  /* 0x000000030c0b7211 */ /* 0x000fc600020f0eff */
[----:B------:R0:W-:Y:S01]  /*e8a0*/  @P2 STG.E.U16 desc[UR14][R4.64], R9 ;  /* 0x0000000904002986 */ /* 0x0001e2000c10150e */
[----:B------:R-:W-:Y:S01]  /*e8b0*/  ISETP.LT.AND P2, PT, R6, UR4, !P0 ;  /* 0x0000000406007c0c */ /* 0x000fe2000c741270 */
[----:B------:R-:W-:Y:S01]  /*e8c0*/  ULDC UR4, c[0x0][0x248] ;  /* 0x0000920000047ab9 */ /* 0x000fe20000000800 */
[----:B------:R-:W-:Y:S01]  /*e8d0*/  VIADD R6, R7, 0x33 ;  /* 0x0000003307067836 */ /* 0x000fe20000000000 */
[----:B------:R-:W-:Y:S01]  /*e8e0*/  @P1 STG.E.U16 desc[UR14][R10.64], R31 ;  /* 0x0000001f0a001986 */ /* 0x000fe2000c10150e */
        /* <DEDUP_REMOVED lines=9> */
[----:B------:R-:W-:Y:S02]  /*e980*/  ULDC UR4, c[0x0][0x248] ;  /* 0x0000920000047ab9 */ /* 0x000fe40000000800 */
        /* <DEDUP_REMOVED lines=1435> */
[----:B-1----:R0:W-:Y:S01]  /*14340*/  @P1 STG.E.U16 desc[UR14][R8.64], R116 ;  /* 0x0000007408001986 */ /* 0x0021e2000c10150e */
        /* <DEDUP_REMOVED lines=36> */
[----:B------:R-:W-:Y:S01]  /*14590*/  ULDC UR5, c[0x0][0x22c] ;  /* 0x00008b0000057ab9 */ /* 0x000fe20000000800 */
[----:B------:R-:W-:Y:S01]  /*145a0*/  PRMT R11, R118, 0x7632, R11 ;  /* 0x00007632760b7816 */ /* 0x000fe2000000000b */
[----:B------:R-:W-:Y:S01]  /*145b0*/  ULDC UR4, c[0x0][0x22c] ;  /* 0x00008b0000047ab9 */ /* 0x000fe20000000800 */
[----:B------:R-:W-:Y:S01]  /*145c0*/  LEA.HI.X.SX32 R9, R6, R3, 0x1, P3 ;  /* 0x0000000306097211 */ /* 0x000fe200018f0eff */
[C---:B------:R-:W-:Y:S01]  /*145d0*/  VIADD R6, R7.reuse, 0xe2 ;  /* 0x000000e207067836 */ /* 0x040fe20000000000 */
[----:B------:R-:W-:Y:S01]  /*145e0*/  ISETP.LT.AND P5, PT, R10, UR5, !P0 ;  /* 0x000000050a007c0c */ /* 0x000fe2000c7a1270 */
[----:B------:R-:W-:Y:S01]  /*145f0*/  ULDC UR5, c[0x0][0x22c] ;  /* 0x00008b0000057ab9 */ /* 0x000fe20000000800 */
[----:B------:R-:W-:Y:S01]  /*14600*/  LEA R10, P3, R12, R2, 0x1 ;  /* 0x000000020c0a7211 */ /* 0x000fe200078608ff */
[----:B------:R1:W-:Y:S01]  /*14610*/  @P2 STG.E.U16 desc[UR14][R8.64], R11 ;  /* 0x0000000b08002986 */ /* 0x0003e2000c10150e */
[----:B0-----:R-:W-:-:S02]  /*14620*/  VIADD R5, R7, 0xe3 ;  /* 0x000000e307057836 */ /* 0x001fc40000000000 */
[----:B-1----:R-:W-:Y:S02]  /*14630*/  LEA.HI.X.SX32 R11, R12, R3, 0x1, P3 ;  /* 0x000000030c0b7211 */ /* 0x002fe400018f0eff */
[----:B------:R-:W-:Y:S01]  /*14640*/  ISETP.LT.AND P3, PT, R6, UR4, !P0 ;  /* 0x0000000406007c0c */ /* 0x000fe2000c761270 */
[----:B------:R-:W-:Y:S01]  /*14650*/  ULDC UR4, c[0x0][0x248] ;  /* 0x0000920000047ab9 */ /* 0x000fe20000000800 */
[----:B------:R-:W-:Y:S01]  /*14660*/  PRMT R9, R119, 0x7632, R9 ;  /* 0x0000763277097816 */ /* 0x000fe20000000009 */
[----:B------:R-:W-:Y:S01]  /*14670*/  VIADD R12, R12, UR4 ;  /* 0x000000040c0c7c36 */ /* 0x000fe20008000000 */
[----:B------:R-:W-:Y:S01]  /*14680*/  @P1 STG.E.U16 desc[UR14][R10.64], R119 ;  /* 0x000000770a001986 */ /* 0x000fe2000c10150e */
[----:B------:R-:W-:Y:S01]  /*14690*/  ULDC UR4, c[0x0][0x22c] ;  /* 0x00008b0000047ab9 */ /* 0x000fe20000000800 */
[----:B------:R-:W-:Y:S01]  /*146a0*/  VIADD R6, R7, 0xe4 ;  /* 0x000000e407067836 */ /* 0x000fe20000000000 */
[----:B------:R-:W-:Y:S01]  /*146b0*/  ISETP.LT.AND P2, PT, R5, UR4, !P0 ;  /* 0x0000000405007c0c */ /* 0x000fe2000c741270 */
[----:B------:R-:W-:Y:S01]  /*146c0*/  ULDC UR4, c[0x0][0x248] ;  /* 0x0000920000047ab9 */ /* 0x000fe20000000800 */
[----:B------:R-:W-:-:S04]  /*146d0*/  LEA R4, P1, R12, R2, 0x1 ;  /* 0x000000020c047211 */ /* 0x000fc800078208ff */
[CC--:B------:R-:W-:Y:S01]  /*146e0*/  LEA.HI.X.SX32 R5, R12.reuse, R3.reuse, 0x1, P1 ;  /* 0x000000030c057211 */ /* 0x0c0fe200008f0eff */
[----:B------:R-:W-:Y:S01]  /*146f0*/  VIADD R12, R12, UR4 ;  /* 0x000000040c0c7c36 */ /* 0x000fe20008000000 */
[----:B------:R-:W-:Y:S01]  /*14700*/  ULDC UR4, c[0x0][0x248] ;  /* 0x0000920000047ab9 */ /* 0x000fe20000000800 */
[----:B------:R-:W-:Y:S01]  /*14710*/  ISETP.LT.AND P1, PT, R6, UR5, !P0 ;  /* 0x0000000506007c0c */ /* 0x000fe2000c721270 */
[----:B------:R-:W-:Y:S01]  /*14720*/  ULDC UR5, c[0x0][0x22c] ;  /* 0x00008b0000057ab9 */ /* 0x000fe20000000800 */
[----:B------:R0:W-:Y:S01]  /*14730*/  @P4 STG.E.U16 desc[UR14][R4.64], R9 ;  /* 0x0000000904004986 */ /* 0x0001e2000c10150e */
[CC--:B------:R-:W-:Y:S01]  /*14740*/  LEA R8, P4, R12.reuse, R2.reuse, 0x1 ;  /* 0x000000020c087211 */ /* 0x0c0fe200078808ff */
[C---:B------:R-:W-:Y:S01]  /*14750*/  VIADD R6, R12.reuse, UR4 ;  /* 0x000000040c067c36 */ /* 0x040fe20008000000 */
[----:B------:R-:W-:Y:S02]  /*14760*/  ULDC UR4, c[0x0][0x248] ;  /* 0x0000920000047ab9 */ /* 0x000fe40000000800 */
[-C--:B0-----:R-:W-:Y:S01]  /*14770*/  LEA.HI.X.SX32 R9, R12, R3.reuse, 0x1, P4 ;  /* 0x000000030c097211 */ /* 0x081fe200020f0eff */
[C---:B------:R-:W-:Y:S01]  /*14780*/  VIADD R12, R6.reuse, UR4 ;  /* 0x00000004060c7c36 */ /* 0x040fe20008000000 */
[-C--:B------:R-:W-:Y:S01]  /*14790*/  LEA R10, P4, R6, R2.reuse, 0x1 ;  /* 0x00000002060a7211 */ /* 0x080fe200078808ff */
[----:B------:R-:W-:Y:S01]  /*147a0*/  ULDC UR4, c[0x0][0x248] ;  /* 0x0000920000047ab9 */ /* 0x000fe20000000800 */
[----:B--2---:R-:W-:Y:S01]  /*147b0*/  PRMT R5, R120, 0x7632, R5 ;  /* 0x0000763278057816 */ /* 0x004fe20000000005 */
        /* <DEDUP_REMOVED lines=8> */
[CC--:B0-----:R-:W-:Y:S01]  /*14840*/  LEA.HI.X.SX32 R5, R12.reuse, R3.reuse, 0x1, P6 ;  /* 0x000000030c057211 */ /* 0x0c1fe200030f0eff */
[----:B------:R-:W-:Y:S01]  /*14850*/  VIADD R12, R12, UR4 ;  /* 0x000000040c0c7c36 */ /* 0x000fe20008000000 */
[----:B------:R-:W-:Y:S01]  /*14860*/  ULDC UR4, c[0x0][0x248] ;  /* 0x0000920000047ab9 */ /* 0x000fe20000000800 */
[----:B------:R-:W-:Y:S01]  /*14870*/  ISETP.LT.AND P6, PT, R6, UR5, !P0 ;  /* 0x0000000506007c0c */ /* 0x000fe2000c7c1270 */
[----:B------:R-:W-:Y:S01]  /*14880*/  VIADD R10, R7, 0xe7 ;  /* 0x000000e7070a7836 */ /* 0x000fe20000000000 */
[----:B------:R0:W-:Y:S01]  /*14890*/  @P3 STG.E.U16 desc[UR14][R4.64], R121 ;  /* 0x0000007904003986 */ /* 0x0001e2000c10150e */
[CC--:B------:R-:W-:Y:S01]  /*148a0*/  LEA R8, P3, R12.reuse, R2.reuse, 0x1 ;  /* 0x000000020c087211 */ /* 0x0c0fe200078608ff */
[C---:B------:R-:W-:Y:S01]  /*148b0*/  VIADD R6, R12.reuse, UR4 ;  /* 0x000000040c067c36 */ /* 0x040fe20008000000 */
        /* <DEDUP_REMOVED lines=10> */
[----:B-1----:R-:W-:Y:S01]  /*14960*/  LEA.HI.X.SX32 R11, R6, R3, 0x1, P3 ;  /* 0x00000003060b7211 */ /* 0x002fe200018f0eff */
[C---:B------:R-:W-:Y:S01]  /*14970*/  VIADD R8, R7.reuse, 0xea ;  /* 0x000000ea07087836 */ /* 0x040fe20000000000 */
[----:B------:R-:W-:Y:S01]  /*14980*/  ISETP.LT.AND P3, PT, R12, UR4, !P0 ;  /* 0x000000040c007c0c */ /* 0x000fe2000c761270 */
[----:B------:R-:W-:Y:S01]  /*14990*/  ULDC UR4, c[0x0][0x248] ;  /* 0x0000920000047ab9 */ /* 0x000fe20000000800 */
[----:B------:R-:W-:Y:S01]  /*149a0*/  PRMT R9, R122, 0x7632, R9 ;  /* 0x000076327a097816 */ /* 0x000fe20000000009 */
[----:B------:R-:W-:Y:S01]  /*149b0*/  VIADD R6, R6, UR4 ;  /* 0x0000000406067c36 */ /* 0x000fe20008000000 */
[----:B------:R0:W-:Y:S01]  /*149c0*/  @P1 STG.E.U16 desc[UR14][R10.64], R122 ;  /* 0x0000007a0a001986 */ /* 0x0001e2000c10150e */
        /* <DEDUP_REMOVED lines=13> */
[----:B------:R-:W-:Y:S02]  /*14aa0*/  ULDC UR4, c[0x0][0x248] ;  /* 0x0000920000047ab9 */ /* 0x000fe40000000800 */
[-C--:B-1----:R-:W-:Y:S01]  /*14ab0*/  LEA.HI.X.SX32 R9, R6, R3.reuse, 0x1, P4 ;  /* 0x0000000306097211 */ /* 0x082fe200020f0eff */
[C---:B------:R-:W-:Y:S01]  /*14ac0*/  VIADD R6, R11.reuse, UR4 ;  /* 0x000000040b067c36 */ /* 0x040fe20008000000 */
[----:B------:R-:W-:Y:S01]  /*14ad0*/  LEA R10, P4, R11, R2, 0x1 ;  /* 0x000000020b0a7211 */ /* 0x000fe200078808ff */
[----:B------:R-:W-:Y:S01]  /*14ae0*/  ULDC UR4, c[0x0][0x248] ;  /* 0x0000920000047ab9 */ /* 0x000fe20000000800 */
[----:B------:R-:W-:Y:S01]  /*14af0*/  PRMT R5, R123, 0x7632, R5 ;  /* 0x000076327b057816 */ /* 0x000fe20000000005 */
[----:B------:R-:W-:Y:S01]  /*14b00*/  @P6 STG.E.U16 desc[UR14][R8.64], R123 ;  /* 0x0000007b08006986 */ /* 0x000fe2000c10150e */
[----:B------:R-:W-:-:S02]  /*14b10*/  LEA.HI.X.SX32 R11, R11, R3, 0x1, P4 ;  /* 0x000000030b0b7211 */ /* 0x000fc400020f0eff */
        /* <DEDUP_REMOVED lines=26> */
[C---:B-1----:R-:W-:Y:S01]  /*14cc0*/  LEA.HI.X.SX32 R11, R12.reuse, R3, 0x1, P5 ;  /* 0x000000030c0b7211 */ /* 0x042fe200028f0eff */
        /* <DEDUP_REMOVED lines=24> */
[----:B------:R-:W-:Y:S02]  /*14e50*/  LEA R4, P4, R12, R2, 0x1 ;  /* 0x000000020c047211 */ /* 0x000fe400078808ff */
[----:B------:R-:W-:Y:S01]  /*14e60*/  ISETP.LT.AND P6, PT, R13, UR5, !P0 ;  /* 0x000000050d007c0c */ /* 0x000fe2000c7c1270 */
[----:B------:R0:W-:Y:S01]  /*14e70*/  @P3 STG.E.U16 desc[UR14][R10.64], R5 ;  /* 0x000000050a003986 */ /* 0x0001e2000c10150e */
[----:B------:R-:W-:-:S02]  /*14e80*/  ULDC UR5, c[0x0][0x22c] ;  /* 0x00008b0000057ab9 */ /* 0x000fc40000000800 */
[----:B------:R-:W-:Y:S01]  /*14e90*/  ISETP.LT.AND P3, PT, R6, UR5, !P0 ;  /* 0x0000000506007c0c */ /* 0x000fe2000c761270 */
[C---:B------:R-:W-:Y:S01]  /*14ea0*/  VIADD R6, R7.reuse, 0xf3 ;  /* 0x000000f307067836 */ /* 0x040fe20000000000 */
[----:B------:R-:W-:Y:S01]  /*14eb0*/  ULDC UR5, c[0x0][0x22c] ;  /* 0x00008b0000057ab9 */ /* 0x000fe20000000800 */
[CC--:B0-----:R-:W-:Y:S01]  /*14ec0*/  LEA.HI.X.SX32 R5, R12.reuse, R3.reuse, 0x1, P4 ;  /* 0x000000030c057211 */ /* 0x0c1fe200020f0eff */
[----:B------:R-:W-:Y:S01]  /*14ed0*/  VIADD R12, R12, UR4 ;  /* 0x000000040c0c7c36 */ /* 0x000fe20008000000 */
[----:B------:R-:W-:Y:S01]  /*14ee0*/  ULDC UR4, c[0x0][0x248] ;  /* 0x0000920000047ab9 */ /* 0x000fe20000000800 */
[C---:B------:R-:W-:Y:S02]  /*14ef0*/  VIADD R10, R7.reuse, 0xf4 ;  /* 0x000000f4070a7836 */ /* 0x040fe40000000000 */
[----:B------:R0:W-:Y:S01]  /*14f00*/  @P2 STG.E.U16 desc[UR14][R4.64], R127 ;  /* 0x0000007f04002986 */ /* 0x0001e2000c10150e */
[----:B------:R-:W-:Y:S02]  /*14f10*/  LEA R8, P4, R12, R2, 0x1 ;  /* 0x000000020c087211 */ /* 0x000fe400078808ff */
[----:B------:R-:W-:Y:S01]  /*14f20*/  ISETP.LT.AND P2, PT, R6, UR5, !P0 ;  /* 0x0000000506007c0c */ /* 0x000fe2000c741270 */
[C---:B------:R-:W-:Y:S01]  /*14f30*/  VIADD R6, R12.reuse, UR4 ;  /* 0x000000040c067c36 */ /* 0x040fe20008000000 */
[----:B------:R-:W-:Y:S01]  /*14f40*/  LEA.HI.X.SX32 R9, R12, R3, 0x1, P4 ;  /* 0x000000030c097211 */ /* 0x000fe200020f0eff */
[----:B------:R-:W-:Y:S01]  /*14f50*/  ULDC UR4, c[0x0][0x22c] ;  /* 0x00008b0000047ab9 */ /* 0x000fe20000000800 */
[----:B------:R-:W-:Y:S01]  /*14f60*/  ULDC UR5, c[0x0][0x22c] ;  /* 0x00008b0000057ab9 */ /* 0x000fe20000000800 */
[----:B------:R-:W-:Y:S01]  /*14f70*/  VIADD R12, R7, 0xf6 ;  /* 0x000000f6070c7836 */ /* 0x000fe20000000000 */
[----:B0-----:R-:W-:-:S02]  /*14f80*/  PRMT R5, R127, 0x7632, R5 ;  /* 0x000076327f057816 */ /* 0x001fc40000000005 */
[----:B------:R-:W-:-:S03]  /*14f90*/  LEA R4, P4, R6, R2, 0x1 ;  /* 0x0000000206047211 */ /* 0x000fc600078808ff */
[----:B------:R0:W-:Y:S01]  /*14fa0*/  @P1 STG.E.U16 desc[UR14][R8.64], R5 ;  /* 0x0000000508001986 */ /* 0x0001e2000c10150e */
[----:B------:R-:W-:Y:S01]  /*14fb0*/  ISETP.LT.AND P1, PT, R10, UR4, !P0 ;  /* 0x000000040a007c0c */ /* 0x000fe2000c721270 */
[----:B------:R-:W-:Y:S01]  /*14fc0*/  ULDC UR4, c[0x0][0x248] ;  /* 0x0000920000047ab9 */ /* 0x000fe20000000800 */
[----:B------:R-:W-:Y:S01]  /*14fd0*/  VIADD R10, R7, 0xf5 ;  /* 0x000000f5070a7836 */ /* 0x000fe20000000000 */
[C---:B0-----:R-:W-:Y:S01]  /*14fe0*/  LEA.HI.X.SX32 R5, R6.reuse, R3, 0x1, P4 ;  /* 0x0000000306057211 */ /* 0x041fe200020f0eff */
[----:B------:R-:W-:Y:S01]  /*14ff0*/  VIADD R6, R6, UR4 ;  /* 0x0000000406067c36 */ /* 0x000fe20008000000 */
[----:B------:R-:W-:Y:S02]  /*15000*/  ULDC UR4, c[0x0][0x248] ;  /* 0x0000920000047ab9 */ /* 0x000fe40000000800 */
[----:B------:R-:W-:Y:S01]  /*15010*/  ISETP.LT.AND P4, PT, R10, UR5, !P0 ;  /* 0x000000050a007c0c */ /* 0x000fe2000c781270 */
[----:B------:R-:W-:Y:S01]  /*15020*/  ULDC UR5, c[0x0][0x22c] ;  /* 0x00008b0000057ab9 */ /* 0x000fe20000000800 */
[----:B------:R0:W-:Y:S01]  /*15030*/  @P5 STG.E.U16 desc[UR14][R4.64], R128 ;  /* 0x0000008004005986 */ /* 0x0001e2000c10150e */
[C---:B------:R-:W-:Y:S01]  /*15040*/  LEA R10, P5, R6.reuse, R2, 0x1 ;  /* 0x00000002060a7211 */ /* 0x040fe200078a08ff */
[----:B------:R-:W-:Y:S01]  /*15050*/  VIADD R9, R6, UR4 ;  /* 0x0000000406097c36 */ /* 0x000fe20008000000 */
[----:B------:R-:W-:-:S02]  /*15060*/  ULDC UR4, c[0x0][0x248] ;  /* 0x0000920000047ab9 */ /* 0x000fc40000000800 */
[----:B------:R-:W-:Y:S01]  /*15070*/  LEA.HI.X.SX32 R11, R6, R3, 0x1, P5 ;  /* 0x00000003060b7211 */ /* 0x000fe200028f0eff */
[C---:B------:R-:W-:Y:S01]  /*15080*/  VIADD R6, R9.reuse, UR4 ;  /* 0x0000000409067c36 */ /* 0x040fe20008000000 */
[----:B------:R-:W-:Y:S01]  /*15090*/  LEA R8, P5, R9, R2, 0x1 ;  /* 0x0000000209087211 */ /* 0x000fe200078a08ff */
[----:B------:R-:W-:-:S03]  /*150a0*/  ULDC UR4, c[0x0][0x248] ;  /* 0x0000920000047ab9 */ /* 0x000fc60000000800 */
[----:B------:R-:W-:Y:S02]  /*150b0*/  LEA.HI.X.SX32 R9, R9, R3, 0x1, P5 ;  /* 0x0000000309097211 */ /* 0x000fe400028f0eff */
[----:B0-----:R-:W-:Y:S02]  /*150c0*/  PRMT R5, R128, 0x7632, R5 ;  /* 0x0000763280057816 */ /* 0x001fe40000000005 */
[----:B------:R-:W-:-:S03]  /*150d0*/  LEA R4, P5, R6, R2, 0x1 ;  /* 0x0000000206047211 */ /* 0x000fc600078a08ff */
[----:B------:R0:W-:Y:S01]  /*150e0*/  @P6 STG.E.U16 desc[UR14][R10.64], R5 ;  /* 0x000000050a006986 */ /* 0x0001e2000c10150e */
[----:B------:R-:W-:Y:S01]  /*150f0*/  ISETP.LT.AND P6, PT, R12, UR5, !P0 ;  /* 0x000000050c007c0c */ /* 0x000fe2000c7c1270 */
[----:B------:R-:W-:Y:S01]  /*15100*/  VIADD R12, R7, 0xf7 ;  /* 0x000000f7070c7836 */ /* 0x000fe20000000000 */
[----:B------:R-:W-:Y:S01]  /*15110*/  ULDC UR5, c[0x0][0x22c] ;  /* 0x00008b0000057ab9 */ /* 0x000fe20000000800 */
[----:B------:R1:W-:Y:S03]  /*15120*/  @P3 STG.E.U16 desc[UR14][R8.64], R129 ;  /* 0x0000008108003986 */ /* 0x0003e6000c10150e */
[----:B------:R-:W-:Y:S01]  /*15130*/  ISETP.LT.AND P3, PT, R12, UR5, !P0 ;  /* 0x000000050c007c0c */ /* 0x000fe2000c761270 */
[----:B------:R-:W-:Y:S01]  /*15140*/  ULDC UR5, c[0x0][0x22c] ;  /* 0x00008b0000057ab9 */ /* 0x000fe20000000800 */
[----:B------:R-:W-:Y:S02]  /*15150*/  PRMT R12, R131, 0x7632, R12 ;  /* 0x00007632830c7816 */ /* 0x000fe4000000000c */
[C---:B0-----:R-:W-:Y:S01]  /*15160*/  LEA.HI.X.SX32 R5, R6.reuse, R3, 0x1, P5 ;  /* 0x0000000306057211 */ /* 0x041fe200028f0eff */
[----:B------:R-:W-:Y:S01]  /*15170*/  VIADD R6, R6, UR4 ;  /* 0x0000000406067c36 */ /* 0x000fe20008000000 */
[----:B------:R-:W-:Y:S01]  /*15180*/  ULDC UR4, c[0x0][0x248] ;  /* 0x0000920000047ab9 */ /* 0x000fe20000000800 */
[----:B------:R-:W-:Y:S01]  /*15190*/  VIADD R10, R7, 0xf8 ;  /* 0x000000f8070a7836 */ /* 0x000fe20000000000 */
[----:B-1----:R-:W-:Y:S01]  /*151a0*/  PRMT R9, R129, 0x7632, R9 ;  /* 0x0000763281097816 */ /* 0x002fe20000000009 */
[----:B------:R-:W-:Y:S01]  /*151b0*/  VIADD R11, R7, 0xfa ;  /* 0x000000fa070b7836 */ /* 0x000fe20000000000 */
[----:B------:R-:W-:-:S03]  /*151c0*/  LEA R8, P5, R6, R2, 0x1 ;  /* 0x0000000206087211 */ /* 0x000fc600078a08ff */
[----:B------:R0:W-:Y:S01]  /*151d0*/  @P2 STG.E.U16 desc[UR14][R4.64], R9 ;  /* 0x0000000904002986 */ /* 0x0001e2000c10150e */
[----:B------:R-:W-:Y:S01]  /*151e0*/  ISETP.LT.AND P2, PT, R10, UR5, !P0 ;  /* 0x000000050a007c0c */ /* 0x000fe2000c741270 */
[C---:B------:R-:W-:Y:S01]  /*151f0*/  VIADD R10, R6.reuse, UR4 ;  /* 0x00000004060a7c36 */ /* 0x040fe20008000000 */
[----:B------:R-:W-:Y:S01]  /*15200*/  ULDC UR4, c[0x0][0x22c] ;  /* 0x00008b0000047ab9 */ /* 0x000fe20000000800 */
[----:B------:R-:W-:Y:S01]  /*15210*/  ULDC UR5, c[0x0][0x22c] ;  /* 0x00008b0000057ab9 */ /* 0x000fe20000000800 */
[----:B0-----:R-:W-:Y:S01]  /*15220*/  LEA.HI.X.SX32 R9, R6, R3, 0x1, P5 ;  /* 0x0000000306097211 */ /* 0x001fe200028f0eff */
[----:B------:R-:W-:Y:S01]  /*15230*/  VIADD R6, R7, 0xf9 ;  /* 0x000000f907067836 */ /* 0x000fe20000000000 */
[----:B------:R-:W-:-:S03]  /*15240*/  LEA R4, P5, R10, R2, 0x1 ;  /* 0x000000020a047211 */ /* 0x000fc600078a08ff */
[----:B------:R0:W-:Y:S01]  /*15250*/  @P1 STG.E.U16 desc[UR14][R8.64], R130 ;  /* 0x0000008208001986 */ /* 0x0001e2000c10150e */
[----:B------:R-:W-:Y:S01]  /*15260*/  ISETP.LT.AND P1, PT, R6, UR4, !P0 ;  /* 0x0000000406007c0c */ /* 0x000fe2000c721270 */
[----:B------:R-:W-:Y:S01]  /*15270*/  ULDC UR4, c[0x0][0x248] ;  /* 0x0000920000047ab9 */ /* 0x000fe20000000800 */
[C---:B------:R-:W-:Y:S01]  /*15280*/  LEA.HI.X.SX32 R5, R10.reuse, R3, 0x1, P5 ;  /* 0x000000030a057211 */ /* 0x040fe200028f0eff */
[----:B------:R-:W-:Y:S01]  /*15290*/  VIADD R6, R10, UR4 ;  /* 0x000000040a067c36 */ /* 0x000fe20008000000 */
[----:B------:R-:W-:Y:S02]  /*152a0*/  ULDC UR4, c[0x0][0x22c] ;  /* 0x00008b0000047ab9 */ /* 0x000fe40000000800 */
[----:B------:R-:W-:Y:S01]  /*152b0*/  ISETP.LT.AND P5, PT, R11, UR4, !P0 ;  /* 0x000000040b007c0c */ /* 0x000fe2000c7a1270 */
[----:B------:R-:W-:Y:S01]  /*152c0*/  ULDC UR4, c[0x0][0x248] ;  /* 0x0000920000047ab9 */ /* 0x000fe20000000800 */
[----:B0-----:R-:W-:-:S05]  /*152d0*/  PRMT R9, R130, 0x7632, R9 ;  /* 0x0000763282097816 */ /* 0x001fca0000000009 */
[----:B------:R0:W-:Y:S01]  /*152e0*/  @P4 STG.E.U16 desc[UR14][R4.64], R9 ;  /* 0x0000000904004986 */ /* 0x0001e2000c10150e */
[----:B------:R-:W-:-:S04]  /*152f0*/  LEA R10, P4, R6, R2, 0x1 ;  /* 0x00000002060a7211 */ /* 0x000fc800078808ff */
[CC--:B------:R-:W-:Y:S01]  /*15300*/  LEA.HI.X.SX32 R11, R6.reuse, R3.reuse, 0x1, P4 ;  /* 0x00000003060b7211 */ /* 0x0c0fe200020f0eff */
[----:B------:R-:W-:Y:S01]  /*15310*/  VIADD R6, R6, UR4 ;  /* 0x0000000406067c36 */ /* 0x000fe20008000000 */
[----:B------:R-:W-:Y:S01]  /*15320*/  ULDC UR4, c[0x0][0x248] ;  /* 0x0000920000047ab9 */ /* 0x000fe20000000800 */
[----:B------:R-:W-:Y:S01]  /*15330*/  ISETP.LT.AND P4, PT, R0, UR5, !P0 ;  /* 0x0000000500007c0c */ /* 0x000fe2000c781270 */
[----:B------:R-:W-:Y:S01]  /*15340*/  ULDC UR5, c[0x0][0x248] ;  /* 0x0000920000057ab9 */ /* 0x000fe20000000800 */
[----:B------:R1:W-:Y:S01]  /*15350*/  @P6 STG.E.U16 desc[UR14][R10.64], R131 ;  /* 0x000000830a006986 */ /* 0x0003e2000c10150e */
[C---:B------:R-:W-:Y:S01]  /*15360*/  VIADD R0, R6.reuse, UR4 ;  /* 0x0000000406007c36 */ /* 0x040fe20008000000 */
[CC--:B0-----:R-:W-:Y:S01]  /*15370*/  LEA R4, P6, R6.reuse, R2.reuse, 0x1 ;  /* 0x0000000206047211 */ /* 0x0c1fe200078c08ff */
[----:B------:R-:W-:Y:S01]  /*15380*/  VIADD R9, R7, 0xfc ;  /* 0x000000fc07097836 */ /* 0x000fe20000000000 */
[----:B------:R-:W-:Y:S02]  /*15390*/  ULDC UR4, c[0x0][0x22c] ;  /* 0x00008b0000047ab9 */ /* 0x000fe40000000800 */
[----:B------:R-:W-:Y:S01]  /*153a0*/  LEA.HI.X.SX32 R5, R6, R3, 0x1, P6 ;  /* 0x0000000306057211 */ /* 0x000fe200030f0eff */
[C---:B------:R-:W-:Y:S01]  /*153b0*/  VIADD R6, R0.reuse, UR5 ;  /* 0x0000000500067c36 */ /* 0x040fe20008000000 */
[----:B------:R-:W-:Y:S01]  /*153c0*/  LEA R8, P6, R0, R2, 0x1 ;  /* 0x0000000200087211 */ /* 0x000fe200078c08ff */
[----:B------:R-:W-:-:S02]  /*153d0*/  ULDC UR5, c[0x0][0x248] ;  /* 0x0000920000057ab9 */ /* 0x000fc40000000800 */
[----:B------:R0:W-:Y:S01]  /*153e0*/  @P3 STG.E.U16 desc[UR14][R4.64], R12 ;  /* 0x0000000c04003986 */ /* 0x0001e2000c10150e */
[----:B------:R-:W-:Y:S01]  /*153f0*/  ISETP.LT.AND P3, PT, R9, UR4, !P0 ;  /* 0x0000000409007c0c */ /* 0x000fe2000c761270 */
[----:B------:R-:W-:Y:S01]  /*15400*/  ULDC UR4, c[0x0][0x22c] ;  /* 0x00008b0000047ab9 */ /* 0x000fe20000000800 */
[----:B------:R-:W-:Y:S01]  /*15410*/  LEA.HI.X.SX32 R9, R0, R3, 0x1, P6 ;  /* 0x0000000300097211 */ /* 0x000fe200030f0eff */
[----:B------:R-:W-:Y:S01]  /*15420*/  VIADD R0, R7, 0xfd ;  /* 0x000000fd07007836 */ /* 0x000fe20000000000 */
[----:B-1----:R-:W-:-:S03]  /*15430*/  LEA R10, P6, R6, R2, 0x1 ;  /* 0x00000002060a7211 */ /* 0x002fc600078c08ff */
[----:B----4-:R1:W-:Y:S01]  /*15440*/  @P2 STG.E.U16 desc[UR14][R8.64], R16 ;  /* 0x0000001008002986 */ /* 0x0103e2000c10150e */
[----:B------:R-:W-:Y:S01]  /*15450*/  ISETP.LT.AND P2, PT, R0, UR4, !P0 ;  /* 0x0000000400007c0c */ /* 0x000fe2000c741270 */
[----:B------:R-:W-:Y:S01]  /*15460*/  ULDC UR4, c[0x0][0x248] ;  /* 0x0000920000047ab9 */ /* 0x000fe20000000800 */
[C---:B------:R-:W-:Y:S01]  /*15470*/  LEA.HI.X.SX32 R11, R6.reuse, R3, 0x1, P6 ;  /* 0x00000003060b7211 */ /* 0x040fe200030f0eff */
[----:B------:R-:W-:Y:S01]  /*15480*/  VIADD R6, R6, UR4 ;  /* 0x0000000406067c36 */ /* 0x000fe20008000000 */
[----:B------:R-:W-:Y:S01]  /*15490*/  ULDC UR4, c[0x0][0x248] ;  /* 0x0000920000047ab9 */ /* 0x000fe20000000800 */
[----:B0-----:R-:W-:Y:S02]  /*154a0*/  PRMT R5, R16, 0x7632, R5 ;  /* 0x0000763210057816 */ /* 0x001fe40000000005 */
[----:B------:R-:W-:Y:S01]  /*154b0*/  VIADD R0, R6, UR4 ;  /* 0x0000000406007c36 */ /* 0x000fe20008000000 */
[----:B------:R-:W-:Y:S02]  /*154c0*/  ULDC UR4, c[0x0][0x248] ;  /* 0x0000920000047ab9 */ /* 0x000fe40000000800 */
[----:B------:R0:W-:Y:S01]  /*154d0*/  @P1 STG.E.U16 desc[UR14][R10.64], R5 ;  /* 0x000000050a001986 */ /* 0x0001e2000c10150e */
[----:B-1----:R-:W-:Y:S01]  /*154e0*/  VIADD R9, R0, UR5 ;  /* 0x0000000500097c36 */ /* 0x002fe20008000000 */
[----:B------:R-:W-:-:S04]  /*154f0*/  LEA R4, P1, R6, R2, 0x1 ;  /* 0x0000000206047211 */ /* 0x000fc800078208ff */
[CC--:B------:R-:W-:Y:S01]  /*15500*/  LEA R8, P6, R9.reuse, R2.reuse, 0x1 ;  /* 0x0000000209087211 */ /* 0x0c0fe200078c08ff */
[----:B0-----:R-:W-:Y:S01]  /*15510*/  VIADD R11, R9, UR4 ;  /* 0x00000004090b7c36 */ /* 0x001fe20008000000 */
[-C--:B------:R-:W-:Y:S01]  /*15520*/  LEA.HI.X.SX32 R5, R6, R3.reuse, 0x1, P1 ;  /* 0x0000000306057211 */ /* 0x080fe200008f0eff */
[----:B------:R-:W-:Y:S01]  /*15530*/  ULDC UR4, c[0x0][0x248] ;  /* 0x0000920000047ab9 */ /* 0x000fe20000000800 */
[CC--:B------:R-:W-:Y:S01]  /*15540*/  LEA R6, P1, R0.reuse, R2.reuse, 0x1 ;  /* 0x0000000200067211 */ /* 0x0c0fe200078208ff */
[----:B------:R-:W-:Y:S01]  /*15550*/  VIADD R13, R11, UR6 ;  /* 0x000000060b0d7c36 */ /* 0x000fe20008000000 */
[-C--:B------:R-:W-:Y:S01]  /*15560*/  LEA.HI.X.SX32 R9, R9, R3.reuse, 0x1, P6 ;  /* 0x0000000309097211 */ /* 0x080fe200030f0eff */
[----:B------:R0:W-:Y:S01]  /*15570*/  @P5 STG.E.U16 desc[UR14][R4.64], R17 ;  /* 0x0000001104005986 */ /* 0x0001e2000c10150e */
[----:B------:R-:W-:Y:S01]  /*15580*/  LEA.HI.X.SX32 R7, R0, R3, 0x1, P1 ;  /* 0x0000000300077211 */ /* 0x000fe200008f0eff */
[----:B------:R-:W-:Y:S01]  /*15590*/  VIADD R0, R13, UR4 ;  /* 0x000000040d007c36 */ /* 0x000fe20008000000 */
[-C--:B------:R-:W-:Y:S01]  /*155a0*/  LEA R10, P6, R11, R2.reuse, 0x1 ;  /* 0x000000020b0a7211 */ /* 0x080fe200078c08ff */
[----:B------:R-:W-:Y:S01]  /*155b0*/  ULDC UR4, c[0x0][0x22c] ;  /* 0x00008b0000047ab9 */ /* 0x000fe20000000800 */
[----:B------:R-:W-:-:S02]  /*155c0*/  LEA R12, P1, R13, R2, 0x1 ;  /* 0x000000020d0c7211 */ /* 0x000fc400078208ff */
[-C--:B------:R-:W-:Y:S02]  /*155d0*/  LEA.HI.X.SX32 R11, R11, R3.reuse, 0x1, P6 ;  /* 0x000000030b0b7211 */ /* 0x080fe400030f0eff */
[-C--:B------:R-:W-:Y:S02]  /*155e0*/  LEA.HI.X.SX32 R13, R13, R3.reuse, 0x1, P1 ;  /* 0x000000030d0d7211 */ /* 0x080fe400008f0eff */
[----:B------:R-:W-:Y:S02]  /*155f0*/  LEA R2, P6, R0, R2, 0x1 ;  /* 0x0000000200027211 */ /* 0x000fe400078c08ff */
[----:B------:R-:W-:Y:S02]  /*15600*/  ISETP.LT.AND P1, PT, R15, UR4, !P0 ;  /* 0x000000040f007c0c */ /* 0x000fe4000c721270 */
[----:B------:R-:W-:Y:S02]  /*15610*/  ISETP.LT.AND P0, PT, R14, UR7, !P0 ;  /* 0x000000070e007c0c */ /* 0x000fe4000c701270 */
[----:B------:R-:W-:-:S02]  /*15620*/  LEA.HI.X.SX32 R3, R0, R3, 0x1, P6 ;  /* 0x0000000300037211 */ /* 0x000fc400030f0eff */
[----:B------:R-:W-:Y:S02]  /*15630*/  PRMT R0, R17, 0x7632, R0 ;  /* 0x0000763211007816 */ /* 0x000fe40000000000 */
[----:B0-----:R-:W-:-:S03]  /*15640*/  PRMT R5, R18, 0x7632, R5 ;  /* 0x0000763212057816 */ /* 0x001fc60000000005 */
[----:B------:R0:W-:Y:S04]  /*15650*/  @P4 STG.E.U16 desc[UR14][R6.64], R0 ;  /* 0x0000000006004986 */ /* 0x0001e8000c10150e */
[----:B------:R0:W-:Y:S04]  /*15660*/  @P3 STG.E.U16 desc[UR14][R8.64], R18 ;  /* 0x0000001208003986 */ /* 0x0001e8000c10150e */
[----:B------:R0:W-:Y:S04]  /*15670*/  @P2 STG.E.U16 desc[UR14][R10.64], R5 ;  /* 0x000000050a002986 */ /* 0x0001e8000c10150e */
[----:B------:R0:W-:Y:S01]  /*15680*/  @P1 STG.E.U16 desc[UR14][R12.64], R19 ;  /* 0x000000130c001986 */ /* 0x0001e2000c10150e */
[----:B------:R-:W-:Y:S05]  /*15690*/  @!P0 EXIT ;  /* 0x000000000000894d */ /* 0x000fea0003800000 */
[----:B0-----:R-:W-:-:S05]  /*156a0*/  PRMT R19, R19, 0x7632, R19 ;  /* 0x0000763213137816 */ /* 0x001fca0000000013 */
[----:B------:R-:W-:Y:S01]  /*156b0*/  STG.E.U16 desc[UR14][R2.64], R19 ;  /* 0x0000001302007986 */ /* 0x000fe2000c10150e */
[----:B------:R-:W-:Y:S05]  /*156c0*/  EXIT ;  /* 0x000000000000794d */ /* 0x000fea0003800000 */
.L_x_2:
[----:B------:R-:W-:-:S00]  /*156d0*/  BRA `(.L_x_2) ;  /* 0xfffffffc00fc7947 */ /* 0x000fc0000383ffff */
[----:B------:R-:W-:-:S00]  /*156e0*/  NOP ;  /* 0x0000000000007918 */ /* 0x000fc00000000000 */
        /* <DEDUP_REMOVED lines=9> */
.L_x_3:


//--------------------- .nv.shared.matmul_kernel  --------------------------
	.section	.nv.shared.matmul_kernel,"aw",@nobits
	.sectionflags	@""
	.align	16
	.zero		1024


//--------------------- .nv.shared.reserved.0     --------------------------
	.section	.nv.shared.reserved.0,"aw",@nobits
	.weak		__nv_reservedSMEM_offset_0_alias
	.size		__nv_reservedSMEM_offset_0_alias, 0, 0
	.other		__nv_reservedSMEM_offset_0_alias,@"STO_CUDA_RESERVED_SHARED STV_DEFAULT"
__nv_reservedSMEM_offset_0_alias:
	.zero		0


//--------------------- .nv.constant0.matmul_kernel --------------------------
	.section	.nv.constant0.matmul_kernel,"a",@progbits
	.sectionflags	@""
	.align	4
.nv.constant0.matmul_kernel:
	.zero		608


//--------------------- SYMBOLS --------------------------

	.type		.nv.reservedSmem.offset0,@object
	.size		.nv.reservedSmem.offset0,0x4
